//
// Generated by NVIDIA NVVM Compiler
//
// Compiler Build ID: CL-36424714
// Cuda compilation tools, release 13.0, V13.0.88
// Based on NVVM 20.0.0
//

.version 9.0
.target sm_100
.address_size 64

	// .globl	_Z20mergeSortInBlock_gpuPii
.extern .shared .align 16 .b8 sdata[];
.extern .shared .align 16 .b8 temp[];

.visible .entry _Z20mergeSortInBlock_gpuPii(
	.param .u64 .ptr .align 1 _Z20mergeSortInBlock_gpuPii_param_0,
	.param .u32 _Z20mergeSortInBlock_gpuPii_param_1
)
{
	.reg .pred 	%p<40>;
	.reg .b16 	%rs<6>;
	.reg .b32 	%r<234>;
	.reg .b64 	%rd<23>;

	ld.param.u64 	%rd2, [_Z20mergeSortInBlock_gpuPii_param_0];
	ld.param.u32 	%r115, [_Z20mergeSortInBlock_gpuPii_param_1];
	cvta.to.global.u64 	%rd1, %rd2;
	mov.u32 	%r116, %ctaid.x;
	shl.b32 	%r1, %r116, 11;
	setp.ge.s32 	%p1, %r1, %r115;
	@%p1 bra 	$L__BB0_52;
	mov.u32 	%r227, %tid.x;
	mov.u32 	%r3, %ntid.x;
	add.s32 	%r117, %r227, %r3;
	cvt.u16.u32 	%rs3, %r117;
	sub.s16 	%rs4, 2047, %rs3;
	cvt.u16.u32 	%rs5, %r3;
	div.u16 	%rs1, %rs4, %rs5;
	and.b16  	%rs2, %rs1, 3;
	cvt.u32.u16 	%r4, %rs2;
	setp.eq.s16 	%p2, %rs2, 2;
	mov.u32 	%r203, %r227;
	@%p2 bra 	$L__BB0_6;
	mov.b32 	%r201, 0;
	mov.u32 	%r203, %r227;
$L__BB0_3:
	.pragma "nounroll";
	add.s32 	%r7, %r203, %r1;
	setp.ge.s32 	%p3, %r7, %r115;
	mov.b32 	%r202, 2147483647;
	@%p3 bra 	$L__BB0_5;
	mul.wide.s32 	%rd3, %r7, 4;
	add.s64 	%rd4, %rd1, %rd3;
	ld.global.u32 	%r202, [%rd4];
$L__BB0_5:
	shl.b32 	%r120, %r203, 2;
	mov.u32 	%r121, sdata;
	add.s32 	%r122, %r121, %r120;
	st.shared.u32 	[%r122], %r202;
	add.s32 	%r203, %r203, %r3;
	add.s32 	%r201, %r201, 1;
	xor.b32  	%r123, %r201, %r4;
	setp.ne.s32 	%p4, %r123, 2;
	@%p4 bra 	$L__BB0_3;
$L__BB0_6:
	setp.lt.u16 	%p5, %rs1, 2;
	@%p5 bra 	$L__BB0_17;
	mov.u32 	%r127, sdata;
$L__BB0_8:
	add.s32 	%r14, %r203, %r1;
	setp.ge.s32 	%p6, %r14, %r115;
	mov.b32 	%r205, 2147483647;
	@%p6 bra 	$L__BB0_10;
	mul.wide.s32 	%rd5, %r14, 4;
	add.s64 	%rd6, %rd1, %rd5;
	ld.global.u32 	%r205, [%rd6];
$L__BB0_10:
	shl.b32 	%r126, %r203, 2;
	add.s32 	%r17, %r127, %r126;
	st.shared.u32 	[%r17], %r205;
	add.s32 	%r18, %r14, %r3;
	setp.ge.s32 	%p7, %r18, %r115;
	mov.b32 	%r206, 2147483647;
	@%p7 bra 	$L__BB0_12;
	mul.wide.s32 	%rd7, %r18, 4;
	add.s64 	%rd8, %rd1, %rd7;
	ld.global.u32 	%r206, [%rd8];
$L__BB0_12:
	shl.b32 	%r21, %r3, 2;
	add.s32 	%r22, %r17, %r21;
	st.shared.u32 	[%r22], %r206;
	add.s32 	%r23, %r18, %r3;
	setp.ge.s32 	%p8, %r23, %r115;
	mov.b32 	%r207, 2147483647;
	@%p8 bra 	$L__BB0_14;
	mul.wide.s32 	%rd9, %r23, 4;
	add.s64 	%rd10, %rd1, %rd9;
	ld.global.u32 	%r207, [%rd10];
$L__BB0_14:
	add.s32 	%r26, %r22, %r21;
	st.shared.u32 	[%r26], %r207;
	add.s32 	%r27, %r23, %r3;
	setp.ge.s32 	%p9, %r27, %r115;
	mov.b32 	%r208, 2147483647;
	@%p9 bra 	$L__BB0_16;
	mul.wide.s32 	%rd11, %r27, 4;
	add.s64 	%rd12, %rd1, %rd11;
	ld.global.u32 	%r208, [%rd12];
$L__BB0_16:
	add.s32 	%r130, %r26, %r21;
	st.shared.u32 	[%r130], %r208;
	add.s32 	%r203, %r21, %r203;
	setp.lt.u32 	%p10, %r203, 2048;
	@%p10 bra 	$L__BB0_8;
$L__BB0_17:
	bar.sync 	0;
	mov.b32 	%r209, 2;
$L__BB0_18:
	mul.lo.s32 	%r32, %r209, %r227;
	add.s32 	%r33, %r32, %r209;
	setp.gt.s32 	%p11, %r33, 2048;
	@%p11 bra 	$L__BB0_35;
	shr.s32 	%r34, %r209, 1;
	add.s32 	%r35, %r32, %r34;
	bar.sync 	0;
	bar.sync 	0;
	setp.lt.s32 	%p12, %r34, 1;
	mov.u32 	%r210, %r32;
	mov.u32 	%r211, %r35;
	mov.u32 	%r212, %r32;
	@%p12 bra 	$L__BB0_20;
	bra.uni 	$L__BB0_53;
$L__BB0_20:
	setp.ge.s32 	%p18, %r210, %r35;
	mov.u32 	%r216, %r212;
	@%p18 bra 	$L__BB0_28;
	sub.s32 	%r147, %r35, %r210;
	and.b32  	%r39, %r147, 3;
	setp.eq.s32 	%p19, %r39, 0;
	mov.u32 	%r216, %r212;
	mov.u32 	%r214, %r210;
	@%p19 bra 	$L__BB0_25;
	add.s32 	%r214, %r210, 1;
	shl.b32 	%r148, %r210, 2;
	mov.u32 	%r149, sdata;
	add.s32 	%r41, %r149, %r148;
	ld.shared.u32 	%r150, [%r41];
	add.s32 	%r216, %r212, 1;
	shl.b32 	%r151, %r212, 2;
	add.s32 	%r43, %r149, %r151;
	st.shared.u32 	[%r43], %r150;
	setp.eq.s32 	%p20, %r39, 1;
	@%p20 bra 	$L__BB0_25;
	add.s32 	%r214, %r210, 2;
	ld.shared.u32 	%r152, [%r41+4];
	add.s32 	%r216, %r212, 2;
	st.shared.u32 	[%r43+4], %r152;
	setp.eq.s32 	%p21, %r39, 2;
	@%p21 bra 	$L__BB0_25;
	add.s32 	%r214, %r210, 3;
	ld.shared.u32 	%r153, [%r41+8];
	add.s32 	%r216, %r212, 3;
	st.shared.u32 	[%r43+8], %r153;
$L__BB0_25:
	sub.s32 	%r154, %r210, %r35;
	setp.gt.u32 	%p22, %r154, -4;
	@%p22 bra 	$L__BB0_28;
	shl.b32 	%r155, %r214, 2;
	mov.u32 	%r156, sdata;
	add.s32 	%r157, %r156, 8;
	add.s32 	%r221, %r157, %r155;
	sub.s32 	%r158, %r214, %r32;
	sub.s32 	%r220, %r158, %r34;
	shl.b32 	%r159, %r216, 2;
	add.s32 	%r219, %r157, %r159;
$L__BB0_27:
	ld.shared.u32 	%r160, [%r221+-8];
	st.shared.u32 	[%r219+-8], %r160;
	ld.shared.u32 	%r161, [%r221+-4];
	st.shared.u32 	[%r219+-4], %r161;
	ld.shared.u32 	%r162, [%r221];
	st.shared.u32 	[%r219], %r162;
	ld.shared.u32 	%r163, [%r221+4];
	add.s32 	%r216, %r216, 4;
	st.shared.u32 	[%r219+4], %r163;
	add.s32 	%r221, %r221, 16;
	add.s32 	%r220, %r220, 4;
	add.s32 	%r219, %r219, 16;
	setp.eq.s32 	%p23, %r220, 0;
	@%p23 bra 	$L__BB0_28;
	bra.uni 	$L__BB0_27;
$L__BB0_28:
	setp.ge.s32 	%p24, %r211, %r33;
	@%p24 bra 	$L__BB0_35;
	sub.s32 	%r164, %r33, %r211;
	and.b32  	%r61, %r164, 3;
	setp.eq.s32 	%p25, %r61, 0;
	mov.u32 	%r217, %r216;
	mov.u32 	%r218, %r211;
	@%p25 bra 	$L__BB0_33;
	add.s32 	%r218, %r211, 1;
	shl.b32 	%r165, %r211, 2;
	mov.u32 	%r166, sdata;
	add.s32 	%r63, %r166, %r165;
	ld.shared.u32 	%r167, [%r63];
	add.s32 	%r217, %r216, 1;
	shl.b32 	%r168, %r216, 2;
	add.s32 	%r65, %r166, %r168;
	st.shared.u32 	[%r65], %r167;
	setp.eq.s32 	%p26, %r61, 1;
	@%p26 bra 	$L__BB0_33;
	add.s32 	%r218, %r211, 2;
	ld.shared.u32 	%r169, [%r63+4];
	add.s32 	%r217, %r216, 2;
	st.shared.u32 	[%r65+4], %r169;
	setp.eq.s32 	%p27, %r61, 2;
	@%p27 bra 	$L__BB0_33;
	add.s32 	%r218, %r211, 3;
	ld.shared.u32 	%r170, [%r63+8];
	add.s32 	%r217, %r216, 3;
	st.shared.u32 	[%r65+8], %r170;
$L__BB0_33:
	sub.s32 	%r171, %r211, %r33;
	setp.gt.u32 	%p28, %r171, -4;
	@%p28 bra 	$L__BB0_35;
$L__BB0_34:
	shl.b32 	%r172, %r218, 2;
	mov.u32 	%r173, sdata;
	add.s32 	%r174, %r173, %r172;
	ld.shared.u32 	%r175, [%r174];
	shl.b32 	%r176, %r217, 2;
	add.s32 	%r177, %r173, %r176;
	st.shared.u32 	[%r177], %r175;
	ld.shared.u32 	%r178, [%r174+4];
	st.shared.u32 	[%r177+4], %r178;
	ld.shared.u32 	%r179, [%r174+8];
	st.shared.u32 	[%r177+8], %r179;
	add.s32 	%r218, %r218, 4;
	ld.shared.u32 	%r180, [%r174+12];
	add.s32 	%r217, %r217, 4;
	st.shared.u32 	[%r177+12], %r180;
	setp.ne.s32 	%p29, %r218, %r33;
	@%p29 bra 	$L__BB0_34;
$L__BB0_35:
	bar.sync 	0;
	shl.b32 	%r209, %r209, 1;
	setp.lt.s32 	%p30, %r209, 2049;
	@%p30 bra 	$L__BB0_18;
	setp.eq.s16 	%p31, %rs2, 2;
	@%p31 bra 	$L__BB0_41;
	mov.b32 	%r226, 0;
	mov.u32 	%r183, sdata;
$L__BB0_38:
	.pragma "nounroll";
	add.s32 	%r87, %r227, %r1;
	setp.ge.s32 	%p32, %r87, %r115;
	@%p32 bra 	$L__BB0_40;
	shl.b32 	%r182, %r227, 2;
	add.s32 	%r184, %r183, %r182;
	ld.shared.u32 	%r185, [%r184];
	mul.wide.s32 	%rd13, %r87, 4;
	add.s64 	%rd14, %rd1, %rd13;
	st.global.u32 	[%rd14], %r185;
$L__BB0_40:
	add.s32 	%r227, %r227, %r3;
	add.s32 	%r226, %r226, 1;
	xor.b32  	%r186, %r226, %r4;
	setp.ne.s32 	%p33, %r186, 2;
	@%p33 bra 	$L__BB0_38;
$L__BB0_41:
	setp.lt.u16 	%p34, %rs1, 2;
	@%p34 bra 	$L__BB0_52;
	shl.b32 	%r187, %r3, 3;
	mov.u32 	%r188, sdata;
	add.s32 	%r91, %r188, %r187;
	shl.b32 	%r232, %r227, 2;
	shl.b32 	%r93, %r3, 4;
	mad.lo.s32 	%r94, %r3, 12, %r188;
	shl.b32 	%r95, %r3, 2;
	add.s32 	%r96, %r188, %r95;
	add.s32 	%r228, %r227, %r1;
	add.s32 	%r231, %r228, %r3;
	shl.b32 	%r189, %r3, 1;
	add.s32 	%r230, %r228, %r189;
	mad.lo.s32 	%r229, %r3, 3, %r228;
$L__BB0_43:
	setp.ge.s32 	%p35, %r228, %r115;
	@%p35 bra 	$L__BB0_45;
	add.s32 	%r191, %r188, %r232;
	ld.shared.u32 	%r192, [%r191];
	mul.wide.s32 	%rd15, %r228, 4;
	add.s64 	%rd16, %rd1, %rd15;
	st.global.u32 	[%rd16], %r192;
$L__BB0_45:
	setp.ge.s32 	%p36, %r231, %r115;
	@%p36 bra 	$L__BB0_47;
	add.s32 	%r193, %r96, %r232;
	ld.shared.u32 	%r194, [%r193];
	mul.wide.s32 	%rd17, %r231, 4;
	add.s64 	%rd18, %rd1, %rd17;
	st.global.u32 	[%rd18], %r194;
$L__BB0_47:
	add.s32 	%r107, %r227, %r3;
	setp.ge.s32 	%p37, %r230, %r115;
	@%p37 bra 	$L__BB0_49;
	add.s32 	%r195, %r91, %r232;
	ld.shared.u32 	%r196, [%r195];
	mul.wide.s32 	%rd19, %r230, 4;
	add.s64 	%rd20, %rd1, %rd19;
	st.global.u32 	[%rd20], %r196;
$L__BB0_49:
	add.s32 	%r108, %r107, %r3;
	setp.ge.s32 	%p38, %r229, %r115;
	@%p38 bra 	$L__BB0_51;
	add.s32 	%r197, %r94, %r232;
	ld.shared.u32 	%r198, [%r197];
	mul.wide.s32 	%rd21, %r229, 4;
	add.s64 	%rd22, %rd1, %rd21;
	st.global.u32 	[%rd22], %r198;
$L__BB0_51:
	add.s32 	%r199, %r108, %r3;
	add.s32 	%r227, %r199, %r3;
	add.s32 	%r232, %r232, %r93;
	add.s32 	%r231, %r231, %r95;
	add.s32 	%r230, %r230, %r95;
	add.s32 	%r229, %r229, %r95;
	add.s32 	%r228, %r228, %r95;
	setp.lt.u32 	%p39, %r227, 2048;
	@%p39 bra 	$L__BB0_43;
$L__BB0_52:
	ret;
$L__BB0_53:
	shl.b32 	%r132, %r210, 2;
	mov.u32 	%r133, sdata;
	add.s32 	%r134, %r133, %r132;
	ld.shared.u32 	%r135, [%r134];
	shl.b32 	%r137, %r211, 2;
	add.s32 	%r138, %r133, %r137;
	ld.shared.u32 	%r139, [%r138];
	setp.gt.s32 	%p13, %r135, %r139;
	setp.le.s32 	%p14, %r135, %r139;
	selp.u32 	%r141, 1, 0, %p14;
	add.s32 	%r210, %r210, %r141;
	selp.u32 	%r142, 1, 0, %p13;
	add.s32 	%r211, %r211, %r142;
	min.s32 	%r143, %r135, %r139;
	add.s32 	%r59, %r212, 1;
	shl.b32 	%r144, %r212, 2;
	add.s32 	%r145, %r133, %r144;
	st.shared.u32 	[%r145], %r143;
	setp.lt.s32 	%p15, %r210, %r35;
	setp.lt.s32 	%p16, %r211, %r33;
	and.pred  	%p17, %p15, %p16;
	mov.u32 	%r212, %r59;
	@%p17 bra 	$L__BB0_53;
	bra.uni 	$L__BB0_20;

}
	// .globl	_Z19mergeSortInGrid_gpuPiii
.visible .entry _Z19mergeSortInGrid_gpuPiii(
	.param .u64 .ptr .align 1 _Z19mergeSortInGrid_gpuPiii_param_0,
	.param .u32 _Z19mergeSortInGrid_gpuPiii_param_1,
	.param .u32 _Z19mergeSortInGrid_gpuPiii_param_2
)
{
	.reg .pred 	%p<30>;
	.reg .b32 	%r<141>;
	.reg .b64 	%rd<20>;

	ld.param.u64 	%rd6, [_Z19mergeSortInGrid_gpuPiii_param_0];
	ld.param.u32 	%r62, [_Z19mergeSortInGrid_gpuPiii_param_1];
	cvta.to.global.u64 	%rd1, %rd6;
	shr.s32 	%r63, %r62, 31;
	shr.u32 	%r64, %r63, 21;
	add.s32 	%r65, %r62, %r64;
	shr.s32 	%r1, %r65, 11;
	setp.lt.s32 	%p1, %r62, 4096;
	@%p1 bra 	$L__BB1_26;
	add.s64 	%rd2, %rd1, 8;
	mov.b32 	%r123, 1;
	mov.u32 	%r2, %tid.x;
$L__BB1_2:
	mov.u32 	%r3, %r123;
	shl.b32 	%r123, %r3, 1;
	mul.lo.s32 	%r5, %r123, %r2;
	add.s32 	%r67, %r5, %r3;
	setp.ge.s32 	%p2, %r67, %r1;
	@%p2 bra 	$L__BB1_25;
	shl.b32 	%r6, %r5, 11;
	shl.b32 	%r68, %r3, 11;
	add.s32 	%r7, %r6, %r68;
	shl.b32 	%r69, %r3, 12;
	add.s32 	%r70, %r69, %r6;
	min.s32 	%r8, %r70, %r62;
	setp.lt.s32 	%p3, %r3, 1;
	setp.ge.s32 	%p4, %r7, %r8;
	or.pred  	%p5, %p3, %p4;
	mov.u32 	%r124, %r6;
	mov.u32 	%r125, %r7;
	mov.u32 	%r126, %r6;
	@%p5 bra 	$L__BB1_4;
	bra.uni 	$L__BB1_28;
$L__BB1_4:
	setp.ge.s32 	%p11, %r124, %r7;
	mov.u32 	%r130, %r126;
	@%p11 bra 	$L__BB1_12;
	neg.s32 	%r82, %r124;
	and.b32  	%r12, %r82, 3;
	setp.eq.s32 	%p12, %r12, 0;
	mov.u32 	%r130, %r126;
	mov.u32 	%r128, %r124;
	@%p12 bra 	$L__BB1_9;
	add.s32 	%r128, %r124, 1;
	mul.wide.s32 	%rd11, %r124, 4;
	add.s64 	%rd3, %rd1, %rd11;
	ld.global.u32 	%r83, [%rd3];
	add.s32 	%r130, %r126, 1;
	shl.b32 	%r84, %r126, 2;
	mov.u32 	%r85, temp;
	add.s32 	%r15, %r85, %r84;
	st.shared.u32 	[%r15], %r83;
	setp.eq.s32 	%p13, %r12, 1;
	@%p13 bra 	$L__BB1_9;
	add.s32 	%r128, %r124, 2;
	ld.global.u32 	%r86, [%rd3+4];
	add.s32 	%r130, %r126, 2;
	st.shared.u32 	[%r15+4], %r86;
	setp.eq.s32 	%p14, %r12, 2;
	@%p14 bra 	$L__BB1_9;
	add.s32 	%r128, %r124, 3;
	ld.global.u32 	%r87, [%rd3+8];
	add.s32 	%r130, %r126, 3;
	st.shared.u32 	[%r15+8], %r87;
$L__BB1_9:
	sub.s32 	%r88, %r124, %r7;
	setp.gt.u32 	%p15, %r88, -4;
	@%p15 bra 	$L__BB1_12;
	sub.s32 	%r134, %r128, %r7;
	shl.b32 	%r89, %r130, 2;
	mov.u32 	%r90, temp;
	add.s32 	%r91, %r90, %r89;
	add.s32 	%r133, %r91, 8;
$L__BB1_11:
	mul.wide.s32 	%rd12, %r128, 4;
	add.s64 	%rd13, %rd2, %rd12;
	ld.global.u32 	%r92, [%rd13+-8];
	st.shared.u32 	[%r133+-8], %r92;
	ld.global.u32 	%r93, [%rd13+-4];
	st.shared.u32 	[%r133+-4], %r93;
	ld.global.u32 	%r94, [%rd13];
	st.shared.u32 	[%r133], %r94;
	add.s32 	%r128, %r128, 4;
	ld.global.u32 	%r95, [%rd13+4];
	add.s32 	%r130, %r130, 4;
	st.shared.u32 	[%r133+4], %r95;
	add.s32 	%r134, %r134, 4;
	add.s32 	%r133, %r133, 16;
	setp.eq.s32 	%p16, %r134, 0;
	@%p16 bra 	$L__BB1_12;
	bra.uni 	$L__BB1_11;
$L__BB1_12:
	setp.ge.s32 	%p17, %r125, %r8;
	@%p17 bra 	$L__BB1_18;
	sub.s32 	%r96, %r8, %r125;
	and.b32  	%r32, %r96, 3;
	setp.eq.s32 	%p18, %r32, 0;
	mov.u32 	%r131, %r130;
	mov.u32 	%r132, %r125;
	@%p18 bra 	$L__BB1_17;
	add.s32 	%r132, %r125, 1;
	mul.wide.s32 	%rd14, %r125, 4;
	add.s64 	%rd4, %rd1, %rd14;
	ld.global.u32 	%r97, [%rd4];
	add.s32 	%r131, %r130, 1;
	shl.b32 	%r98, %r130, 2;
	mov.u32 	%r99, temp;
	add.s32 	%r35, %r99, %r98;
	st.shared.u32 	[%r35], %r97;
	setp.eq.s32 	%p19, %r32, 1;
	@%p19 bra 	$L__BB1_17;
	add.s32 	%r132, %r125, 2;
	ld.global.u32 	%r100, [%rd4+4];
	add.s32 	%r131, %r130, 2;
	st.shared.u32 	[%r35+4], %r100;
	setp.eq.s32 	%p20, %r32, 2;
	@%p20 bra 	$L__BB1_17;
	add.s32 	%r132, %r125, 3;
	ld.global.u32 	%r101, [%rd4+8];
	add.s32 	%r131, %r130, 3;
	st.shared.u32 	[%r35+8], %r101;
$L__BB1_17:
	sub.s32 	%r102, %r125, %r8;
	setp.gt.u32 	%p21, %r102, -4;
	@%p21 bra 	$L__BB1_18;
	bra.uni 	$L__BB1_27;
$L__BB1_18:
	setp.ge.s32 	%p23, %r6, %r8;
	@%p23 bra 	$L__BB1_25;
	and.b32  	%r50, %r8, 3;
	setp.eq.s32 	%p24, %r50, 0;
	mov.u32 	%r137, %r6;
	@%p24 bra 	$L__BB1_23;
	shl.b32 	%r110, %r6, 2;
	mov.u32 	%r111, temp;
	add.s32 	%r51, %r111, %r110;
	ld.shared.u32 	%r112, [%r51];
	mul.wide.s32 	%rd17, %r6, 4;
	add.s64 	%rd5, %rd1, %rd17;
	st.global.u32 	[%rd5], %r112;
	add.s32 	%r137, %r6, 1;
	setp.eq.s32 	%p25, %r50, 1;
	@%p25 bra 	$L__BB1_23;
	ld.shared.u32 	%r113, [%r51+4];
	st.global.u32 	[%rd5+4], %r113;
	add.s32 	%r137, %r6, 2;
	setp.eq.s32 	%p26, %r50, 2;
	@%p26 bra 	$L__BB1_23;
	ld.shared.u32 	%r114, [%r51+8];
	st.global.u32 	[%rd5+8], %r114;
	add.s32 	%r137, %r6, 3;
$L__BB1_23:
	sub.s32 	%r115, %r6, %r8;
	setp.gt.u32 	%p27, %r115, -4;
	@%p27 bra 	$L__BB1_25;
$L__BB1_24:
	shl.b32 	%r116, %r137, 2;
	mov.u32 	%r117, temp;
	add.s32 	%r118, %r117, %r116;
	ld.shared.u32 	%r119, [%r118];
	mul.wide.s32 	%rd18, %r137, 4;
	add.s64 	%rd19, %rd1, %rd18;
	st.global.u32 	[%rd19], %r119;
	ld.shared.u32 	%r120, [%r118+4];
	st.global.u32 	[%rd19+4], %r120;
	ld.shared.u32 	%r121, [%r118+8];
	st.global.u32 	[%rd19+8], %r121;
	ld.shared.u32 	%r122, [%r118+12];
	st.global.u32 	[%rd19+12], %r122;
	add.s32 	%r137, %r137, 4;
	setp.ne.s32 	%p28, %r137, %r8;
	@%p28 bra 	$L__BB1_24;
$L__BB1_25:
	bar.sync 	0;
	setp.lt.s32 	%p29, %r123, %r1;
	@%p29 bra 	$L__BB1_2;
$L__BB1_26:
	ret;
$L__BB1_27:
	mul.wide.s32 	%rd15, %r132, 4;
	add.s64 	%rd16, %rd1, %rd15;
	ld.global.u32 	%r103, [%rd16];
	shl.b32 	%r104, %r131, 2;
	mov.u32 	%r105, temp;
	add.s32 	%r106, %r105, %r104;
	st.shared.u32 	[%r106], %r103;
	ld.global.u32 	%r107, [%rd16+4];
	st.shared.u32 	[%r106+4], %r107;
	ld.global.u32 	%r108, [%rd16+8];
	st.shared.u32 	[%r106+8], %r108;
	add.s32 	%r132, %r132, 4;
	ld.global.u32 	%r109, [%rd16+12];
	add.s32 	%r131, %r131, 4;
	st.shared.u32 	[%r106+12], %r109;
	setp.eq.s32 	%p22, %r132, %r8;
	@%p22 bra 	$L__BB1_18;
	bra.uni 	$L__BB1_27;
$L__BB1_28:
	mul.wide.s32 	%rd7, %r124, 4;
	add.s64 	%rd8, %rd1, %rd7;
	ld.global.u32 	%r71, [%rd8];
	mul.wide.s32 	%rd9, %r125, 4;
	add.s64 	%rd10, %rd1, %rd9;
	ld.global.u32 	%r73, [%rd10];
	setp.gt.s32 	%p6, %r71, %r73;
	setp.le.s32 	%p7, %r71, %r73;
	selp.u32 	%r75, 1, 0, %p7;
	add.s32 	%r124, %r124, %r75;
	selp.u32 	%r76, 1, 0, %p6;
	add.s32 	%r125, %r125, %r76;
	min.s32 	%r77, %r71, %r73;
	shl.b32 	%r78, %r126, 2;
	mov.u32 	%r79, temp;
	add.s32 	%r80, %r79, %r78;
	st.shared.u32 	[%r80], %r77;
	add.s32 	%r126, %r126, 1;
	setp.lt.s32 	%p8, %r124, %r7;
	setp.lt.s32 	%p9, %r125, %r8;
	and.pred  	%p10, %p8, %p9;
	@%p10 bra 	$L__BB1_28;
	bra.uni 	$L__BB1_4;

}


// ===== COMPILED SASS (sm_100) =====

	.target	sm_100

	.elftype	@"ET_EXEC"


//--------------------- .note.nv.tkinfo           --------------------------
	.section	.note.nv.tkinfo,"",@"SHT_NOTE"
	.sectionflags	@"SHF_NOTE_NV_TKINFO"
	.tkinfo
        /*0018*/ 	.word	0x00000002
        /*0030*/ 	.string	""
        /*0030*/ 	.string	"ptxas"
        /*0030*/ 	.string	"Cuda compilation tools, release 13.0, V13.0.88"
        /*0030*/ 	.string	"Build cuda_13.0.r13.0/compiler.36424714_0"
        /*0030*/ 	.string	"-arch sm_100 -m 64 "



//--------------------- .note.nv.cuinfo           --------------------------
	.section	.note.nv.cuinfo,"",@"SHT_NOTE"
	.sectionflags	@"SHF_NOTE_NV_CUINFO"
        /*0018*/ 	.short	0x0002
        /*001a*/ 	.short	0x0064
        /*001c*/ 	.short	0x0082
	.zero		2


//--------------------- .nv.info                  --------------------------
	.section	.nv.info,"",@"SHT_CUDA_INFO"
	.align	4


	//----- nvinfo : EIATTR_REGCOUNT
	.align		4
        /*0000*/ 	.byte	0x04, 0x2f
        /*0002*/ 	.short	(.L_1 - .L_0)
	.align		4
.L_0:
        /*0004*/ 	.word	index@(_Z20mergeSortInBlock_gpuPii)
        /*0008*/ 	.word	0x0000001c


	//----- nvinfo : EIATTR_FRAME_SIZE
	.align		4
.L_1:
        /*000c*/ 	.byte	0x04, 0x11
        /*000e*/ 	.short	(.L_3 - .L_2)
	.align		4
.L_2:
        /*0010*/ 	.word	index@($__internal_0_$__cuda_sm20_div_u16)
        /*0014*/ 	.word	0x00000000


	//----- nvinfo : EIATTR_FRAME_SIZE
	.align		4
.L_3:
        /*0018*/ 	.byte	0x04, 0x11
        /*001a*/ 	.short	(.L_5 - .L_4)
	.align		4
.L_4:
        /*001c*/ 	.word	index@(_Z20mergeSortInBlock_gpuPii)
        /*0020*/ 	.word	0x00000000


	//----- nvinfo : EIATTR_REGCOUNT
	.align		4
.L_5:
        /*0024*/ 	.byte	0x04, 0x2f
        /*0026*/ 	.short	(.L_7 - .L_6)
	.align		4
.L_6:
        /*0028*/ 	.word	index@(_Z19mergeSortInGrid_gpuPiii)
        /*002c*/ 	.word	0x00000020


	//----- nvinfo : EIATTR_FRAME_SIZE
	.align		4
.L_7:
        /*0030*/ 	.byte	0x04, 0x11
        /*0032*/ 	.short	(.L_9 - .L_8)
	.align		4
.L_8:
        /*0034*/ 	.word	index@(_Z19mergeSortInGrid_gpuPiii)
        /*0038*/ 	.word	0x00000000


	//----- nvinfo : EIATTR_MIN_STACK_SIZE
	.align		4
.L_9:
        /*003c*/ 	.byte	0x04, 0x12
        /*003e*/ 	.short	(.L_11 - .L_10)
	.align		4
.L_10:
        /*0040*/ 	.word	index@(_Z19mergeSortInGrid_gpuPiii)
        /*0044*/ 	.word	0x00000000


	//----- nvinfo : EIATTR_MIN_STACK_SIZE
	.align		4
.L_11:
        /*0048*/ 	.byte	0x04, 0x12
        /*004a*/ 	.short	(.L_13 - .L_12)
	.align		4
.L_12:
        /*004c*/ 	.word	index@(_Z20mergeSortInBlock_gpuPii)
        /*0050*/ 	.word	0x00000000
.L_13:


//--------------------- .nv.compat                --------------------------
	.section	.nv.compat,"",@"SHT_CUDA_COMPAT_INFO"
	.align	4
        /*0000*/ 	.byte	0x02, 0x09, 0x00, 0x00, 0x02, 0x02, 0x01, 0x00, 0x02, 0x05, 0x05, 0x00, 0x03, 0x07, 0x01, 0x01
        /*0010*/ 	.byte	0x02, 0x03, 0x00, 0x00, 0x02, 0x06, 0x01, 0x00, 0x04, 0x0b, 0x08, 0x00, 0x01, 0x00, 0x00, 0x00
        /*0020*/ 	.byte	0x00, 0x00, 0x00, 0x00


//--------------------- .nv.info._Z19mergeSortInGrid_gpuPiii --------------------------
	.section	.nv.info._Z19mergeSortInGrid_gpuPiii,"",@"SHT_CUDA_INFO"
	.sectionflags	@""
	.align	4


	//----- nvinfo : EIATTR_CUDA_API_VERSION
	.align		4
        /*0000*/ 	.byte	0x04, 0x37
        /*0002*/ 	.short	(.L_15 - .L_14)
.L_14:
        /*0004*/ 	.word	0x00000082


	//----- nvinfo : EIATTR_KPARAM_INFO
	.align		4
.L_15:
        /*0008*/ 	.byte	0x04, 0x17
        /*000a*/ 	.short	(.L_17 - .L_16)
.L_16:
        /*000c*/ 	.word	0x00000000
        /*0010*/ 	.short	0x0002
        /*0012*/ 	.short	0x000c
        /*0014*/ 	.byte	0x00, 0xf0, 0x11, 0x00


	//----- nvinfo : EIATTR_KPARAM_INFO
	.align		4
.L_17:
        /*0018*/ 	.byte	0x04, 0x17
        /*001a*/ 	.short	(.L_19 - .L_18)
.L_18:
        /*001c*/ 	.word	0x00000000
        /*0020*/ 	.short	0x0001
        /*0022*/ 	.short	0x0008
        /*0024*/ 	.byte	0x00, 0xf0, 0x11, 0x00


	//----- nvinfo : EIATTR_KPARAM_INFO
	.align		4
.L_19:
        /*0028*/ 	.byte	0x04, 0x17
        /*002a*/ 	.short	(.L_21 - .L_20)
.L_20:
        /*002c*/ 	.word	0x00000000
        /*0030*/ 	.short	0x0000
        /*0032*/ 	.short	0x0000
        /*0034*/ 	.byte	0x00, 0xf5, 0x21, 0x00


	//----- nvinfo : EIATTR_SPARSE_MMA_MASK
	.align		4
.L_21:
        /*0038*/ 	.byte	0x03, 0x50
        /*003a*/ 	.short	0x0000


	//----- nvinfo : EIATTR_MAXREG_COUNT
	.align		4
        /*003c*/ 	.byte	0x03, 0x1b
        /*003e*/ 	.short	0x00ff


	//----- nvinfo : EIATTR_NUM_BARRIERS
	.align		4
        /*0040*/ 	.byte	0x02, 0x4c
        /*0042*/ 	.byte	0x01
	.zero		1


	//----- nvinfo : EIATTR_MERCURY_ISA_VERSION
	.align		4
        /*0044*/ 	.byte	0x03, 0x5f
        /*0046*/ 	.short	0x0101


	//----- nvinfo : EIATTR_UNUSED_LOAD_BYTE_OFFSET
	.align		4
        /*0048*/ 	.byte	0x04, 0x44
        /*004a*/ 	.short	(.L_23 - .L_22)


	//   ....[0]....
.L_22:
        /*004c*/ 	.word	0x00001700
        /*0050*/ 	.word	0x00000fff


	//----- nvinfo : EIATTR_VRC_CTA_INIT_COUNT
	.align		4
.L_23:
        /*0054*/ 	.byte	0x02, 0x4a
	.zero		1
	.zero		1


	//----- nvinfo : EIATTR_EXIT_INSTR_OFFSETS
	.align		4
        /*0058*/ 	.byte	0x04, 0x1c
        /*005a*/ 	.short	(.L_25 - .L_24)


	//   ....[0]....
.L_24:
        /*005c*/ 	.word	0x00000030


	//   ....[1]....
        /*0060*/ 	.word	0x00001ed0


	//----- nvinfo : EIATTR_CRS_STACK_SIZE
	.align		4
.L_25:
        /*0064*/ 	.byte	0x04, 0x1e
        /*0066*/ 	.short	(.L_27 - .L_26)
.L_26:
        /*0068*/ 	.word	0x00000000


	//----- nvinfo : EIATTR_CBANK_PARAM_SIZE
	.align		4
.L_27:
        /*006c*/ 	.byte	0x03, 0x19
        /*006e*/ 	.short	0x0010


	//----- nvinfo : EIATTR_PARAM_CBANK
	.align		4
        /*0070*/ 	.byte	0x04, 0x0a
        /*0072*/ 	.short	(.L_29 - .L_28)
	.align		4
.L_28:
        /*0074*/ 	.word	index@(.nv.constant0._Z19mergeSortInGrid_gpuPiii)
        /*0078*/ 	.short	0x0380
        /*007a*/ 	.short	0x0010


	//----- nvinfo : EIATTR_SW_WAR
	.align		4
.L_29:
        /*007c*/ 	.byte	0x04, 0x36
        /*007e*/ 	.short	(.L_31 - .L_30)
.L_30:
        /*0080*/ 	.word	0x00000008
.L_31:


//--------------------- .nv.info._Z20mergeSortInBlock_gpuPii --------------------------
	.section	.nv.info._Z20mergeSortInBlock_gpuPii,"",@"SHT_CUDA_INFO"
	.sectionflags	@""
	.align	4


	//----- nvinfo : EIATTR_CUDA_API_VERSION
	.align		4
        /*0000*/ 	.byte	0x04, 0x37
        /*0002*/ 	.short	(.L_33 - .L_32)
.L_32:
        /*0004*/ 	.word	0x00000082


	//----- nvinfo : EIATTR_KPARAM_INFO
	.align		4
.L_33:
        /*0008*/ 	.byte	0x04, 0x17
        /*000a*/ 	.short	(.L_35 - .L_34)
.L_34:
        /*000c*/ 	.word	0x00000000
        /*0010*/ 	.short	0x0001
        /*0012*/ 	.short	0x0008
        /*0014*/ 	.byte	0x00, 0xf0, 0x11, 0x00


	//----- nvinfo : EIATTR_KPARAM_INFO
	.align		4
.L_35:
        /*0018*/ 	.byte	0x04, 0x17
        /*001a*/ 	.short	(.L_37 - .L_36)
.L_36:
        /*001c*/ 	.word	0x00000000
        /*0020*/ 	.short	0x0000
        /*0022*/ 	.short	0x0000
        /*0024*/ 	.byte	0x00, 0xf5, 0x21, 0x00


	//----- nvinfo : EIATTR_SPARSE_MMA_MASK
	.align		4
.L_37:
        /*0028*/ 	.byte	0x03, 0x50
        /*002a*/ 	.short	0x0000


	//----- nvinfo : EIATTR_MAXREG_COUNT
	.align		4
        /*002c*/ 	.byte	0x03, 0x1b
        /*002e*/ 	.short	0x00ff


	//----- nvinfo : EIATTR_NUM_BARRIERS
	.align		4
        /*0030*/ 	.byte	0x02, 0x4c
        /*0032*/ 	.byte	0x01
	.zero		1


	//----- nvinfo : EIATTR_MERCURY_ISA_VERSION
	.align		4
        /*0034*/ 	.byte	0x03, 0x5f
        /*0036*/ 	.short	0x0101


	//----- nvinfo : EIATTR_VRC_CTA_INIT_COUNT
	.align		4
        /*0038*/ 	.byte	0x02, 0x4a
	.zero		1
	.zero		1


	//----- nvinfo : EIATTR_EXIT_INSTR_OFFSETS
	.align		4
        /*003c*/ 	.byte	0x04, 0x1c
        /*003e*/ 	.short	(.L_39 - .L_38)


	//   ....[0]....
.L_38:
        /*0040*/ 	.word	0x00000050


	//   ....[1]....
        /*0044*/ 	.word	0x00001530


	//   ....[2]....
        /*0048*/ 	.word	0x000017e0


	//----- nvinfo : EIATTR_CRS_STACK_SIZE
	.align		4
.L_39:
        /*004c*/ 	.byte	0x04, 0x1e
        /*004e*/ 	.short	(.L_41 - .L_40)
.L_40:
        /*0050*/ 	.word	0x00000000


	//----- nvinfo : EIATTR_CBANK_PARAM_SIZE
	.align		4
.L_41:
        /*0054*/ 	.byte	0x03, 0x19
        /*0056*/ 	.short	0x000c


	//----- nvinfo : EIATTR_PARAM_CBANK
	.align		4
        /*0058*/ 	.byte	0x04, 0x0a
        /*005a*/ 	.short	(.L_43 - .L_42)
	.align		4
.L_42:
        /*005c*/ 	.word	index@(.nv.constant0._Z20mergeSortInBlock_gpuPii)
        /*0060*/ 	.short	0x0380
        /*0062*/ 	.short	0x000c


	//----- nvinfo : EIATTR_SW_WAR
	.align		4
.L_43:
        /*0064*/ 	.byte	0x04, 0x36
        /*0066*/ 	.short	(.L_45 - .L_44)
.L_44:
        /*0068*/ 	.word	0x00000008
.L_45:


//--------------------- .nv.callgraph             --------------------------
	.section	.nv.callgraph,"",@"SHT_CUDA_CALLGRAPH"
	.align	4
	.sectionentsize	8
	.align		4
        /*0000*/ 	.word	0x00000000
	.align		4
        /*0004*/ 	.word	0xffffffff
	.align		4
        /*0008*/ 	.word	0x00000000
	.align		4
        /*000c*/ 	.word	0xfffffffe
	.align		4
        /*0010*/ 	.word	0x00000000
	.align		4
        /*0014*/ 	.word	0xfffffffd
	.align		4
        /*0018*/ 	.word	0x00000000
	.align		4
        /*001c*/ 	.word	0xfffffffc


//--------------------- .text._Z19mergeSortInGrid_gpuPiii --------------------------
	.section	.text._Z19mergeSortInGrid_gpuPiii,"ax",@progbits
	.align	128
        .global         _Z19mergeSortInGrid_gpuPiii
        .type           _Z19mergeSortInGrid_gpuPiii,@function
        .size           _Z19mergeSortInGrid_gpuPiii,(.L_x_70 - _Z19mergeSortInGrid_gpuPiii)
        .other          _Z19mergeSortInGrid_gpuPiii,@"STO_CUDA_ENTRY STV_DEFAULT"
_Z19mergeSortInGrid_gpuPiii:
.text._Z19mergeSortInGrid_gpuPiii:
[----:B------:R-:W-:Y:S08]  /*0000*/  LDC R1, c[0x0][0x37c] ;  /* 0x0000df00ff017b82 */ /* 0x000ff00000000800 */
[----:B------:R-:W0:Y:S02]  /*0010*/  LDC R3, c[0x0][0x388] ;  /* 0x0000e200ff037b82 */ /* 0x000e240000000800 */
[----:B0-----:R-:W-:-:S13]  /*0020*/  ISETP.GE.AND P0, PT, R3, 0x1000, PT ;  /* 0x000010000300780c */ /* 0x001fda0003f06270 */
[----:B------:R-:W-:Y:S05]  /*0030*/  @!P0 EXIT ;  /* 0x000000000000894d */ /* 0x000fea0003800000 */
[----:B------:R-:W0:Y:S01]  /*0040*/  LDCU.64 UR4, c[0x0][0x380] ;  /* 0x00007000ff0477ac */ /* 0x000e220008000a00 */
[----:B------:R-:W1:Y:S01]  /*0050*/  S2R R16, SR_TID.X ;  /* 0x0000000000107919 */ /* 0x000e620000002100 */
[----:B------:R-:W-:Y:S01]  /*0060*/  SHF.R.S32.HI R0, RZ, 0x1f, R3 ;  /* 0x0000001fff007819 */ /* 0x000fe20000011403 */
[----:B------:R-:W2:Y:S03]  /*0070*/  LDCU.64 UR8, c[0x0][0x358] ;  /* 0x00006b00ff0877ac */ /* 0x000ea60008000a00 */
[----:B------:R-:W-:-:S04]  /*0080*/  LEA.HI R0, R0, R3, RZ, 0xb ;  /* 0x0000000300007211 */ /* 0x000fc800078f58ff */
[----:B------:R-:W-:Y:S01]  /*0090*/  SHF.R.S32.HI R0, RZ, 0xb, R0 ;  /* 0x0000000bff007819 */ /* 0x000fe20000011400 */
[----:B0-----:R-:W-:-:S04]  /*00a0*/  UIADD3 UR4, UP0, UPT, UR4, 0x8, URZ ;  /* 0x0000000804047890 */ /* 0x001fc8000ff1e0ff */
[----:B------:R-:W-:Y:S02]  /*00b0*/  UIADD3.X UR5, UPT, UPT, URZ, UR5, URZ, UP0, !UPT ;  /* 0x00000005ff057290 */ /* 0x000fe400087fe4ff */
[----:B------:R-:W-:Y:S01]  /*00c0*/  IMAD.U32 R2, RZ, RZ, UR4 ;  /* 0x00000004ff027e24 */ /* 0x000fe2000f8e00ff */
[----:B------:R-:W-:-:S03]  /*00d0*/  UMOV UR4, 0x1 ;  /* 0x0000000100047882 */ /* 0x000fc60000000000 */
[----:B--2---:R-:W-:-:S07]  /*00e0*/  IMAD.U32 R3, RZ, RZ, UR5 ;  /* 0x00000005ff037e24 */ /* 0x004fce000f8e00ff */
.L_x_38:
[----:B------:R-:W-:Y:S02]  /*00f0*/  USHF.L.U32 UR5, UR4, 0x1, URZ ;  /* 0x0000000104057899 */ /* 0x000fe400080006ff */
[----:B01-34-:R-:W-:Y:S01]  /*0100*/  MOV R6, UR4 ;  /* 0x0000000400067c02 */ /* 0x01bfe20008000f00 */
[----:B------:R-:W-:Y:S03]  /*0110*/  BSSY.RECONVERGENT B0, `(.L_x_0) ;  /* 0x00001d7000007945 */ /* 0x000fe60003800200 */
[----:B-1----:R-:W-:-:S04]  /*0120*/  IMAD R4, R16, UR5, RZ ;  /* 0x0000000510047c24 */ /* 0x002fc8000f8e02ff */
[----:B------:R-:W-:Y:S01]  /*0130*/  VIADD R5, R4, UR4 ;  /* 0x0000000404057c36 */ /* 0x000fe20008000000 */
[----:B------:R-:W-:-:S04]  /*0140*/  UMOV UR4, UR5 ;  /* 0x0000000500047c82 */ /* 0x000fc80008000000 */
[----:B------:R-:W-:-:S13]  /*0150*/  ISETP.GE.AND P0, PT, R5, R0, PT ;  /* 0x000000000500720c */ /* 0x000fda0003f06270 */
[----:B--2---:R-:W-:Y:S05]  /*0160*/  @P0 BRA `(.L_x_1) ;  /* 0x0000001c00440947 */ /* 0x004fea0003800000 */
[----:B------:R-:W0:Y:S01]  /*0170*/  LDCU UR5, c[0x0][0x388] ;  /* 0x00007100ff0577ac */ /* 0x000e220008000800 */
[----:B------:R-:W-:Y:S01]  /*0180*/  IMAD.SHL.U32 R9, R4, 0x800, RZ ;  /* 0x0000080004097824 */ /* 0x000fe200078e00ff */
[----:B------:R-:W-:Y:S03]  /*0190*/  BSSY.RECONVERGENT B1, `(.L_x_2) ;  /* 0x0000021000017945 */ /* 0x000fe60003800200 */
[C-C-:B------:R-:W-:Y:S01]  /*01a0*/  IMAD R8, R6.reuse, 0x1000, R9.reuse ;  /* 0x0000100006087824 */ /* 0x140fe200078e0209 */
[----:B------:R-:W-:Y:S01]  /*01b0*/  MOV R11, R9 ;  /* 0x00000009000b7202 */ /* 0x000fe20000000f00 */
[--C-:B------:R-:W-:Y:S02]  /*01c0*/  IMAD R10, R6, 0x800, R9.reuse ;  /* 0x00000800060a7824 */ /* 0x100fe400078e0209 */
[----:B------:R-:W-:Y:S02]  /*01d0*/  IMAD.MOV.U32 R12, RZ, RZ, R9 ;  /* 0x000000ffff0c7224 */ /* 0x000fe400078e0009 */
[----:B------:R-:W-:Y:S01]  /*01e0*/  IMAD.MOV.U32 R15, RZ, RZ, R10 ;  /* 0x000000ffff0f7224 */ /* 0x000fe200078e000a */
[----:B0-----:R-:W-:-:S04]  /*01f0*/  VIMNMX R8, PT, PT, R8, UR5, PT ;  /* 0x0000000508087c48 */ /* 0x001fc8000bfe0100 */
[----:B------:R-:W-:-:S04]  /*0200*/  ISETP.GE.AND P0, PT, R10, R8, PT ;  /* 0x000000080a00720c */ /* 0x000fc80003f06270 */
[----:B------:R-:W-:-:S13]  /*0210*/  ISETP.LT.OR P0, PT, R6, 0x1, P0 ;  /* 0x000000010600780c */ /* 0x000fda0000701670 */
[----:B------:R-:W-:Y:S05]  /*0220*/  @P0 BRA `(.L_x_3) ;  /* 0x00000000005c0947 */ /* 0x000fea0003800000 */
[----:B------:R-:W0:Y:S01]  /*0230*/  S2R R14, SR_CgaCtaId ;  /* 0x00000000000e7919 */ /* 0x000e220000008800 */
[----:B------:R-:W1:Y:S01]  /*0240*/  LDC.64 R6, c[0x0][0x380] ;  /* 0x0000e000ff067b82 */ /* 0x000e620000000a00 */
[----:B------:R-:W-:-:S04]  /*0250*/  MOV R5, 0x400 ;  /* 0x0000040000057802 */ /* 0x000fc80000000f00 */
[----:B0-----:R-:W-:-:S07]  /*0260*/  LEA R17, R14, R5, 0x18 ;  /* 0x000000050e117211 */ /* 0x001fce00078ec0ff */
.L_x_4:
[----:B-1----:R-:W-:-:S04]  /*0270*/  IMAD.WIDE R20, R11, 0x4, R6 ;  /* 0x000000040b147825 */ /* 0x002fc800078e0206 */
[----:B------:R-:W-:Y:S02]  /*0280*/  IMAD.WIDE R18, R15, 0x4, R6 ;  /* 0x000000040f127825 */ /* 0x000fe400078e0206 */
[----:B------:R-:W2:Y:S04]  /*0290*/  LDG.E R20, desc[UR8][R20.64] ;  /* 0x0000000814147981 */ /* 0x000ea8000c1e1900 */
[----:B------:R-:W2:Y:S01]  /*02a0*/  LDG.E R19, desc[UR8][R18.64] ;  /* 0x0000000812137981 */ /* 0x000ea2000c1e1900 */
[C---:B------:R-:W-:Y:S01]  /*02b0*/  IMAD R23, R12.reuse, 0x4, R17 ;  /* 0x000000040c177824 */ /* 0x040fe200078e0211 */
[----:B------:R-:W-:Y:S01]  /*02c0*/  IADD3 R5, PT, PT, R11, 0x1, RZ ;  /* 0x000000010b057810 */ /* 0x000fe20007ffe0ff */
[----:B------:R-:W-:Y:S01]  /*02d0*/  VIADD R13, R15, 0x1 ;  /* 0x000000010f0d7836 */ /* 0x000fe20000000000 */
[----:B------:R-:W-:-:S02]  /*02e0*/  IADD3 R12, PT, PT, R12, 0x1, RZ ;  /* 0x000000010c0c7810 */ /* 0x000fc40007ffe0ff */
[CC--:B--2---:R-:W-:Y:S02]  /*02f0*/  ISETP.GT.AND P0, PT, R20.reuse, R19.reuse, PT ;  /* 0x000000131400720c */ /* 0x0c4fe40003f04270 */
[CC--:B------:R-:W-:Y:S02]  /*0300*/  ISETP.GT.AND P1, PT, R20.reuse, R19.reuse, PT ;  /* 0x000000131400720c */ /* 0x0c0fe40003f24270 */
[----:B------:R-:W-:-:S05]  /*0310*/  VIMNMX R14, PT, PT, R20, R19, PT ;  /* 0x00000013140e7248 */ /* 0x000fca0003fe0100 */
[----:B------:R0:W-:Y:S04]  /*0320*/  STS [R23], R14 ;  /* 0x0000000e17007388 */ /* 0x0001e80000000800 */
[----:B------:R-:W-:Y:S02]  /*0330*/  @!P0 IMAD.MOV R13, RZ, RZ, R15 ;  /* 0x000000ffff0d8224 */ /* 0x000fe400078e020f */
[----:B------:R-:W-:Y:S02]  /*0340*/  @P1 IMAD.MOV R5, RZ, RZ, R11 ;  /* 0x000000ffff051224 */ /* 0x000fe400078e020b */
[----:B------:R-:W-:Y:S01]  /*0350*/  IMAD.MOV.U32 R15, RZ, RZ, R13 ;  /* 0x000000ffff0f7224 */ /* 0x000fe200078e000d */
[----:B------:R-:W-:Y:S01]  /*0360*/  ISETP.GE.AND P0, PT, R13, R8, PT ;  /* 0x000000080d00720c */ /* 0x000fe20003f06270 */
[----:B------:R-:W-:Y:S01]  /*0370*/  IMAD.MOV.U32 R11, RZ, RZ, R5 ;  /* 0x000000ffff0b7224 */ /* 0x000fe200078e0005 */
[----:B------:R-:W-:-:S13]  /*0380*/  ISETP.LT.AND P1, PT, R5, R10, PT ;  /* 0x0000000a0500720c */ /* 0x000fda0003f21270 */
[----:B0-----:R-:W-:Y:S05]  /*0390*/  @!P0 BRA P1, `(.L_x_4) ;  /* 0xfffffffc00b48947 */ /* 0x001fea000083ffff */
.L_x_3:
[----:B------:R-:W-:Y:S05]  /*03a0*/  BSYNC.RECONVERGENT B1 ;  /* 0x0000000000017941 */ /* 0x000fea0003800200 */
.L_x_2:
[----:B------:R-:W-:Y:S01]  /*03b0*/  ISETP.GE.AND P0, PT, R11, R10, PT ;  /* 0x0000000a0b00720c */ /* 0x000fe20003f06270 */
[----:B------:R-:W-:Y:S01]  /*03c0*/  BSSY.RECONVERGENT B1, `(.L_x_5) ;  /* 0x000008f000017945 */ /* 0x000fe20003800200 */
[----:B------:R-:W-:-:S11]  /*03d0*/  IMAD.MOV.U32 R14, RZ, RZ, R12 ;  /* 0x000000ffff0e7224 */ /* 0x000fd600078e000c */
[----:B------:R-:W-:Y:S05]  /*03e0*/  @P0 BRA `(.L_x_6) ;  /* 0x0000000800300947 */ /* 0x000fea0003800000 */
[C---:B------:R-:W-:Y:S01]  /*03f0*/  IADD3 R5, PT, PT, -R11.reuse, RZ, RZ ;  /* 0x000000ff0b057210 */ /* 0x040fe20007ffe1ff */
[----:B------:R-:W-:Y:S01]  /*0400*/  IMAD.IADD R6, R11, 0x1, -R10 ;  /* 0x000000010b067824 */ /* 0x000fe200078e0a0a */
[----:B------:R-:W-:Y:S01]  /*0410*/  BSSY.RECONVERGENT B2, `(.L_x_7) ;  /* 0x000001b000027945 */ /* 0x000fe20003800200 */
[----:B------:R-:W-:Y:S01]  /*0420*/  IMAD.MOV.U32 R14, RZ, RZ, R12 ;  /* 0x000000ffff0e7224 */ /* 0x000fe200078e000c */
[----:B------:R-:W-:Y:S01]  /*0430*/  LOP3.LUT P1, R17, R5, 0x3, RZ, 0xc0, !PT ;  /* 0x0000000305117812 */ /* 0x000fe2000782c0ff */
[----:B------:R-:W-:Y:S01]  /*0440*/  IMAD.MOV.U32 R5, RZ, RZ, R11 ;  /* 0x000000ffff057224 */ /* 0x000fe200078e000b */
[----:B------:R-:W-:-:S11]  /*0450*/  ISETP.GT.U32.AND P0, PT, R6, -0x4, PT ;  /* 0xfffffffc0600780c */ /* 0x000fd60003f04070 */
[----:B------:R-:W-:Y:S05]  /*0460*/  @!P1 BRA `(.L_x_8) ;  /* 0x0000000000549947 */ /* 0x000fea0003800000 */
[----:B------:R-:W0:Y:S02]  /*0470*/  LDC.64 R6, c[0x0][0x380] ;  /* 0x0000e000ff067b82 */ /* 0x000e240000000a00 */
[----:B0-----:R-:W-:-:S05]  /*0480*/  IMAD.WIDE R6, R11, 0x4, R6 ;  /* 0x000000040b067825 */ /* 0x001fca00078e0206 */
[----:B------:R-:W2:Y:S01]  /*0490*/  LDG.E R13, desc[UR8][R6.64] ;  /* 0x00000008060d7981 */ /* 0x000ea2000c1e1900 */
[----:B------:R-:W0:Y:S01]  /*04a0*/  S2UR UR6, SR_CgaCtaId ;  /* 0x00000000000679c3 */ /* 0x000e220000008800 */
[----:B------:R-:W-:Y:S01]  /*04b0*/  UMOV UR5, 0x400 ;  /* 0x0000040000057882 */ /* 0x000fe20000000000 */
[----:B------:R-:W-:Y:S01]  /*04c0*/  ISETP.NE.AND P1, PT, R17, 0x1, PT ;  /* 0x000000011100780c */ /* 0x000fe20003f25270 */
[----:B------:R-:W-:Y:S01]  /*04d0*/  VIADD R14, R12, 0x1 ;  /* 0x000000010c0e7836 */ /* 0x000fe20000000000 */
[----:B------:R-:W-:Y:S01]  /*04e0*/  IADD3 R5, PT, PT, R11, 0x1, RZ ;  /* 0x000000010b057810 */ /* 0x000fe20007ffe0ff */
[----:B0-----:R-:W-:-:S06]  /*04f0*/  ULEA UR5, UR6, UR5, 0x18 ;  /* 0x0000000506057291 */ /* 0x001fcc000f8ec0ff */
[----:B------:R-:W-:-:S05]  /*0500*/  LEA R18, R12, UR5, 0x2 ;  /* 0x000000050c127c11 */ /* 0x000fca000f8e10ff */
[----:B--2---:R0:W-:Y:S01]  /*0510*/  STS [R18], R13 ;  /* 0x0000000d12007388 */ /* 0x0041e20000000800 */
[----:B------:R-:W-:Y:S05]  /*0520*/  @!P1 BRA `(.L_x_8) ;  /* 0x0000000000249947 */ /* 0x000fea0003800000 */
[----:B------:R-:W-:Y:S01]  /*0530*/  ISETP.NE.AND P1, PT, R17, 0x2, PT ;  /* 0x000000021100780c */ /* 0x000fe20003f25270 */
[----:B0-----:R-:W2:-:S12]  /*0540*/  LDG.E R13, desc[UR8][R6.64+0x4] ;  /* 0x00000408060d7981 */ /* 0x001e98000c1e1900 */
[----:B------:R-:W3:Y:S01]  /*0550*/  @P1 LDG.E R17, desc[UR8][R6.64+0x8] ;  /* 0x0000080806111981 */ /* 0x000ee2000c1e1900 */
[C---:B------:R-:W-:Y:S01]  /*0560*/  VIADD R14, R12.reuse, 0x2 ;  /* 0x000000020c0e7836 */ /* 0x040fe20000000000 */
[----:B------:R-:W-:Y:S01]  /*0570*/  @P1 IADD3 R14, PT, PT, R12, 0x3, RZ ;  /* 0x000000030c0e1810 */ /* 0x000fe20007ffe0ff */
[C---:B------:R-:W-:Y:S02]  /*0580*/  VIADD R5, R11.reuse, 0x2 ;  /* 0x000000020b057836 */ /* 0x040fe40000000000 */
[----:B------:R-:W-:Y:S01]  /*0590*/  @P1 VIADD R5, R11, 0x3 ;  /* 0x000000030b051836 */ /* 0x000fe20000000000 */
[----:B--2---:R1:W-:Y:S04]  /*05a0*/  STS [R18+0x4], R13 ;  /* 0x0000040d12007388 */ /* 0x0043e80000000800 */
[----:B---3--:R1:W-:Y:S02]  /*05b0*/  @P1 STS [R18+0x8], R17 ;  /* 0x0000081112001388 */ /* 0x0083e40000000800 */
.L_x_8:
[----:B------:R-:W-:Y:S05]  /*05c0*/  BSYNC.RECONVERGENT B2 ;  /* 0x0000000000027941 */ /* 0x000fea0003800200 */
.L_x_7:
[----:B------:R-:W-:Y:S05]  /*05d0*/  @P0 BRA `(.L_x_6) ;  /* 0x0000000400b40947 */ /* 0x000fea0003800000 */
[----:B------:R-:W2:Y:S01]  /*05e0*/  S2UR UR6, SR_CgaCtaId ;  /* 0x00000000000679c3 */ /* 0x000ea20000008800 */
[----:B01----:R-:W-:Y:S01]  /*05f0*/  IMAD.IADD R18, R5, 0x1, -R10 ;  /* 0x0000000105127824 */ /* 0x003fe200078e0a0a */
[----:B------:R-:W-:Y:S01]  /*0600*/  UMOV UR5, 0x400 ;  /* 0x0000040000057882 */ /* 0x000fe20000000000 */
[----:B------:R-:W-:Y:S03]  /*0610*/  BSSY.RELIABLE B2, `(.L_x_9) ;  /* 0x000005a000027945 */ /* 0x000fe60003800100 */
[----:B------:R-:W-:Y:S01]  /*0620*/  ISETP.GE.AND P0, PT, R18, RZ, PT ;  /* 0x000000ff1200720c */ /* 0x000fe20003f06270 */
[----:B--2---:R-:W-:-:S06]  /*0630*/  ULEA UR5, UR6, UR5, 0x18 ;  /* 0x0000000506057291 */ /* 0x004fcc000f8ec0ff */
[----:B------:R-:W-:-:S05]  /*0640*/  LEA R17, R14, UR5, 0x2 ;  /* 0x000000050e117c11 */ /* 0x000fca000f8e10ff */
[----:B------:R-:W-:Y:S01]  /*0650*/  VIADD R17, R17, 0x8 ;  /* 0x0000000811117836 */ /* 0x000fe20000000000 */
[----:B------:R-:W-:Y:S06]  /*0660*/  @P0 BRA `(.L_x_10) ;  /* 0x0000000400500947 */ /* 0x000fec0003800000 */
[----:B------:R-:W-:Y:S01]  /*0670*/  IADD3 R6, PT, PT, -R18, RZ, RZ ;  /* 0x000000ff12067210 */ /* 0x000fe20007ffe1ff */
[----:B------:R-:W-:Y:S01]  /*0680*/  BSSY.RECONVERGENT B3, `(.L_x_11) ;  /* 0x0000032000037945 */ /* 0x000fe20003800200 */
[----:B------:R-:W-:Y:S02]  /*0690*/  PLOP3.LUT P0, PT, PT, PT, PT, 0x80, 0x8 ;  /* 0x000000000008781c */ /* 0x000fe40003f0f070 */
[----:B------:R-:W-:-:S13]  /*06a0*/  ISETP.GT.AND P1, PT, R6, 0xc, PT ;  /* 0x0000000c0600780c */ /* 0x000fda0003f24270 */
[----:B------:R-:W-:Y:S05]  /*06b0*/  @!P1 BRA `(.L_x_12) ;  /* 0x0000000000b89947 */ /* 0x000fea0003800000 */
[----:B------:R-:W-:-:S13]  /*06c0*/  PLOP3.LUT P0, PT, PT, PT, PT, 0x8, 0x80 ;  /* 0x000000000080781c */ /* 0x000fda0003f0e170 */
.L_x_13:
[----:B------:R-:W-:-:S05]  /*06d0*/  IMAD.WIDE R10, R5, 0x4, R2 ;  /* 0x00000004050a7825 */ /* 0x000fca00078e0202 */
[----:B------:R-:W2:Y:S04]  /*06e0*/  LDG.E R20, desc[UR8][R10.64+-0x4] ;  /* 0xfffffc080a147981 */ /* 0x000ea8000c1e1900 */
[----:B------:R-:W3:Y:S01]  /*06f0*/  LDG.E R22, desc[UR8][R10.64] ;  /* 0x000000080a167981 */ /* 0x000ee2000c1e1900 */
[C---:B------:R-:W-:Y:S02]  /*0700*/  VIADD R7, R5.reuse, 0x4 ;  /* 0x0000000405077836 */ /* 0x040fe40000000000 */
[----:B------:R-:W-:Y:S01]  /*0710*/  VIADD R13, R5, 0x8 ;  /* 0x00000008050d7836 */ /* 0x000fe20000000000 */
[----:B------:R-:W4:Y:S04]  /*0720*/  LDG.E R21, desc[UR8][R10.64+-0x8] ;  /* 0xfffff8080a157981 */ /* 0x000f28000c1e1900 */
[----:B------:R0:W5:Y:S01]  /*0730*/  LDG.E R24, desc[UR8][R10.64+0x4] ;  /* 0x000004080a187981 */ /* 0x000162000c1e1900 */
[----:B------:R-:W-:-:S04]  /*0740*/  IMAD.WIDE R6, R7, 0x4, R2 ;  /* 0x0000000407067825 */ /* 0x000fc800078e0202 */
[--C-:B------:R-:W-:Y:S01]  /*0750*/  IMAD.WIDE R12, R13, 0x4, R2.reuse ;  /* 0x000000040d0c7825 */ /* 0x100fe200078e0202 */
[----:B------:R-:W5:Y:S03]  /*0760*/  LDG.E R26, desc[UR8][R6.64+-0x8] ;  /* 0xfffff808061a7981 */ /* 0x000f66000c1e1900 */
[----:B0-----:R-:W-:Y:S01]  /*0770*/  VIADD R11, R5, 0xc ;  /* 0x0000000c050b7836 */ /* 0x001fe20000000000 */
[----:B------:R-:W5:Y:S03]  /*0780*/  LDG.E R28, desc[UR8][R6.64+-0x4] ;  /* 0xfffffc08061c7981 */ /* 0x000f66000c1e1900 */
[----:B------:R-:W-:Y:S01]  /*0790*/  IMAD.WIDE R10, R11, 0x4, R2 ;  /* 0x000000040b0a7825 */ /* 0x000fe200078e0202 */
[----:B------:R-:W5:Y:S04]  /*07a0*/  LDG.E R19, desc[UR8][R6.64] ;  /* 0x0000000806137981 */ /* 0x000f68000c1e1900 */
[----:B------:R-:W5:Y:S04]  /*07b0*/  LDG.E R29, desc[UR8][R6.64+0x4] ;  /* 0x00000408061d7981 */ /* 0x000f68000c1e1900 */
[----:B------:R-:W5:Y:S04]  /*07c0*/  LDG.E R27, desc[UR8][R12.64+-0x8] ;  /* 0xfffff8080c1b7981 */ /* 0x000f68000c1e1900 */
[----:B------:R-:W5:Y:S04]  /*07d0*/  LDG.E R25, desc[UR8][R12.64+-0x4] ;  /* 0xfffffc080c197981 */ /* 0x000f68000c1e1900 */
[----:B------:R-:W5:Y:S04]  /*07e0*/  LDG.E R23, desc[UR8][R12.64] ;  /* 0x000000080c177981 */ /* 0x000f68000c1e1900 */
[----:B------:R-:W5:Y:S04]  /*07f0*/  LDG.E R6, desc[UR8][R10.64+-0x8] ;  /* 0xfffff8080a067981 */ /* 0x000f68000c1e1900 */
[----:B------:R-:W5:Y:S04]  /*0800*/  LDG.E R7, desc[UR8][R10.64+-0x4] ;  /* 0xfffffc080a077981 */ /* 0x000f68000c1e1900 */
[----:B------:R-:W5:Y:S04]  /*0810*/  LDG.E R12, desc[UR8][R12.64+0x4] ;  /* 0x000004080c0c7981 */ /* 0x000f68000c1e1900 */
[----:B--2---:R0:W-:Y:S04]  /*0820*/  STS [R17+-0x4], R20 ;  /* 0xfffffc1411007388 */ /* 0x0041e80000000800 */
[----:B---3--:R1:W-:Y:S04]  /*0830*/  STS [R17], R22 ;  /* 0x0000001611007388 */ /* 0x0083e80000000800 */
[----:B0-----:R-:W2:Y:S04]  /*0840*/  LDG.E R20, desc[UR8][R10.64] ;  /* 0x000000080a147981 */ /* 0x001ea8000c1e1900 */
[----:B-1----:R-:W3:Y:S01]  /*0850*/  LDG.E R22, desc[UR8][R10.64+0x4] ;  /* 0x000004080a167981 */ /* 0x002ee2000c1e1900 */
[----:B------:R-:W-:-:S04]  /*0860*/  IADD3 R18, PT, PT, R18, 0x10, RZ ;  /* 0x0000001012127810 */ /* 0x000fc80007ffe0ff */
[----:B------:R-:W-:Y:S01]  /*0870*/  ISETP.GE.AND P1, PT, R18, -0xc, PT ;  /* 0xfffffff41200780c */ /* 0x000fe20003f26270 */
[----:B----4-:R-:W-:Y:S01]  /*0880*/  STS [R17+-0x8], R21 ;  /* 0xfffff81511007388 */ /* 0x010fe20000000800 */
[----:B------:R-:W-:Y:S02]  /*0890*/  VIADD R14, R14, 0x10 ;  /* 0x000000100e0e7836 */ /* 0x000fe40000000000 */
[----:B------:R-:W-:Y:S01]  /*08a0*/  VIADD R5, R5, 0x10 ;  /* 0x0000001005057836 */ /* 0x000fe20000000000 */
[----:B-----5:R-:W-:Y:S04]  /*08b0*/  STS [R17+0x4], R24 ;  /* 0x0000041811007388 */ /* 0x020fe80000000800 */
[----:B------:R-:W-:Y:S04]  /*08c0*/  STS [R17+0x8], R26 ;  /* 0x0000081a11007388 */ /* 0x000fe80000000800 */
        /* <DEDUP_REMOVED lines=9> */
[----:B--2---:R-:W-:Y:S04]  /*0960*/  STS [R17+0x30], R20 ;  /* 0x0000301411007388 */ /* 0x004fe80000000800 */
[----:B---3--:R0:W-:Y:S02]  /*0970*/  STS [R17+0x34], R22 ;  /* 0x0000341611007388 */ /* 0x0081e40000000800 */
[----:B0-----:R-:W-:Y:S01]  /*0980*/  VIADD R17, R17, 0x40 ;  /* 0x0000004011117836 */ /* 0x001fe20000000000 */
[----:B------:R-:W-:Y:S06]  /*0990*/  @!P1 BRA `(.L_x_13) ;  /* 0xfffffffc004c9947 */ /* 0x000fec000383ffff */
.L_x_12:
[----:B------:R-:W-:Y:S05]  /*09a0*/  BSYNC.RECONVERGENT B3 ;  /* 0x0000000000037941 */ /* 0x000fea0003800200 */
.L_x_11:
[----:B------:R-:W-:Y:S01]  /*09b0*/  IADD3 R6, PT, PT, -R18, RZ, RZ ;  /* 0x000000ff12067210 */ /* 0x000fe20007ffe1ff */
[----:B------:R-:W-:Y:S03]  /*09c0*/  BSSY.RECONVERGENT B3, `(.L_x_14) ;  /* 0x000001b000037945 */ /* 0x000fe60003800200 */
[----:B------:R-:W-:-:S13]  /*09d0*/  ISETP.GT.AND P1, PT, R6, 0x4, PT ;  /* 0x000000040600780c */ /* 0x000fda0003f24270 */
[----:B------:R-:W-:Y:S05]  /*09e0*/  @!P1 BRA `(.L_x_15) ;  /* 0x0000000000609947 */ /* 0x000fea0003800000 */
[C---:B------:R-:W-:Y:S02]  /*09f0*/  VIADD R7, R5.reuse, 0x4 ;  /* 0x0000000405077836 */ /* 0x040fe40000000000 */
[----:B------:R-:W-:-:S04]  /*0a00*/  IMAD.WIDE R10, R5, 0x4, R2 ;  /* 0x00000004050a7825 */ /* 0x000fc800078e0202 */
[----:B------:R-:W-:Y:S01]  /*0a10*/  IMAD.WIDE R6, R7, 0x4, R2 ;  /* 0x0000000407067825 */ /* 0x000fe200078e0202 */
[----:B------:R-:W2:Y:S04]  /*0a20*/  LDG.E R12, desc[UR8][R10.64+-0x8] ;  /* 0xfffff8080a0c7981 */ /* 0x000ea8000c1e1900 */
[----:B------:R-:W3:Y:S04]  /*0a30*/  LDG.E R20, desc[UR8][R10.64+-0x4] ;  /* 0xfffffc080a147981 */ /* 0x000ee8000c1e1900 */
[----:B------:R-:W4:Y:S04]  /*0a40*/  LDG.E R22, desc[UR8][R10.64] ;  /* 0x000000080a167981 */ /* 0x000f28000c1e1900 */
[----:B------:R-:W5:Y:S04]  /*0a50*/  LDG.E R24, desc[UR8][R10.64+0x4] ;  /* 0x000004080a187981 */ /* 0x000f68000c1e1900 */
[----:B------:R-:W5:Y:S04]  /*0a60*/  LDG.E R26, desc[UR8][R6.64+-0x8] ;  /* 0xfffff808061a7981 */ /* 0x000f68000c1e1900 */
[----:B------:R-:W5:Y:S04]  /*0a70*/  LDG.E R28, desc[UR8][R6.64+-0x4] ;  /* 0xfffffc08061c7981 */ /* 0x000f68000c1e1900 */
[----:B------:R-:W5:Y:S04]  /*0a80*/  LDG.E R13, desc[UR8][R6.64] ;  /* 0x00000008060d7981 */ /* 0x000f68000c1e1900 */
[----:B------:R-:W5:Y:S01]  /*0a90*/  LDG.E R19, desc[UR8][R6.64+0x4] ;  /* 0x0000040806137981 */ /* 0x000f62000c1e1900 */
[----:B------:R-:W-:Y:S01]  /*0aa0*/  PLOP3.LUT P0, PT, PT, PT, PT, 0x8, 0x80 ;  /* 0x000000000080781c */ /* 0x000fe20003f0e170 */
[----:B------:R-:W-:Y:S01]  /*0ab0*/  VIADD R14, R14, 0x8 ;  /* 0x000000080e0e7836 */ /* 0x000fe20000000000 */
[----:B------:R-:W-:Y:S01]  /*0ac0*/  IADD3 R5, PT, PT, R5, 0x8, RZ ;  /* 0x0000000805057810 */ /* 0x000fe20007ffe0ff */
[----:B------:R-:W-:Y:S01]  /*0ad0*/  VIADD R18, R18, 0x8 ;  /* 0x0000000812127836 */ /* 0x000fe20000000000 */
[----:B--2---:R-:W-:Y:S04]  /*0ae0*/  STS [R17+-0x8], R12 ;  /* 0xfffff80c11007388 */ /* 0x004fe80000000800 */
[----:B---3--:R-:W-:Y:S04]  /*0af0*/  STS [R17+-0x4], R20 ;  /* 0xfffffc1411007388 */ /* 0x008fe80000000800 */
[----:B----4-:R-:W-:Y:S04]  /*0b00*/  STS [R17], R22 ;  /* 0x0000001611007388 */ /* 0x010fe80000000800 */
[----:B-----5:R-:W-:Y:S04]  /*0b10*/  STS [R17+0x4], R24 ;  /* 0x0000041811007388 */ /* 0x020fe80000000800 */
[----:B------:R-:W-:Y:S04]  /*0b20*/  STS [R17+0x8], R26 ;  /* 0x0000081a11007388 */ /* 0x000fe80000000800 */
[----:B------:R-:W-:Y:S04]  /*0b30*/  STS [R17+0xc], R28 ;  /* 0x00000c1c11007388 */ /* 0x000fe80000000800 */
[----:B------:R-:W-:Y:S04]  /*0b40*/  STS [R17+0x10], R13 ;  /* 0x0000100d11007388 */ /* 0x000fe80000000800 */
[----:B------:R0:W-:Y:S02]  /*0b50*/  STS [R17+0x14], R19 ;  /* 0x0000141311007388 */ /* 0x0001e40000000800 */
[----:B0-----:R-:W-:-:S07]  /*0b60*/  VIADD R17, R17, 0x20 ;  /* 0x0000002011117836 */ /* 0x001fce0000000000 */
.L_x_15:
[----:B------:R-:W-:Y:S05]  /*0b70*/  BSYNC.RECONVERGENT B3 ;  /* 0x0000000000037941 */ /* 0x000fea0003800200 */
.L_x_14:
[----:B------:R-:W-:-:S13]  /*0b80*/  ISETP.EQ.AND P1, PT, R18, RZ, PT ;  /* 0x000000ff1200720c */ /* 0x000fda0003f22270 */
[----:B------:R-:W-:Y:S05]  /*0b90*/  @!P0 BREAK.RELIABLE P1, B2 ;  /* 0x0000000000028942 */ /* 0x000fea0000800100 */
[----:B------:R-:W-:Y:S05]  /*0ba0*/  @!P0 BRA P1, `(.L_x_6) ;  /* 0x0000000000408947 */ /* 0x000fea0000800000 */
.L_x_10:
[----:B------:R-:W-:Y:S05]  /*0bb0*/  BSYNC.RELIABLE B2 ;  /* 0x0000000000027941 */ /* 0x000fea0003800100 */
.L_x_9:
[----:B------:R-:W-:-:S05]  /*0bc0*/  IMAD.WIDE R6, R5, 0x4, R2 ;  /* 0x0000000405067825 */ /* 0x000fca00078e0202 */
[----:B------:R-:W2:Y:S04]  /*0bd0*/  LDG.E R10, desc[UR8][R6.64+-0x8] ;  /* 0xfffff808060a7981 */ /* 0x000ea8000c1e1900 */
[----:B------:R-:W3:Y:S04]  /*0be0*/  LDG.E R12, desc[UR8][R6.64+-0x4] ;  /* 0xfffffc08060c7981 */ /* 0x000ee8000c1e1900 */
[----:B------:R-:W4:Y:S04]  /*0bf0*/  LDG.E R20, desc[UR8][R6.64] ;  /* 0x0000000806147981 */ /* 0x000f28000c1e1900 */
[----:B------:R-:W5:Y:S01]  /*0c00*/  LDG.E R22, desc[UR8][R6.64+0x4] ;  /* 0x0000040806167981 */ /* 0x000f62000c1e1900 */
[----:B------:R-:W-:Y:S01]  /*0c10*/  VIADD R18, R18, 0x4 ;  /* 0x0000000412127836 */ /* 0x000fe20000000000 */
[----:B------:R-:W-:Y:S01]  /*0c20*/  IADD3 R5, PT, PT, R5, 0x4, RZ ;  /* 0x0000000405057810 */ /* 0x000fe20007ffe0ff */
[----:B------:R-:W-:-:S03]  /*0c30*/  VIADD R14, R14, 0x4 ;  /* 0x000000040e0e7836 */ /* 0x000fc60000000000 */
[----:B------:R-:W-:Y:S01]  /*0c40*/  ISETP.NE.AND P0, PT, R18, RZ, PT ;  /* 0x000000ff1200720c */ /* 0x000fe20003f05270 */
[----:B--2---:R-:W-:Y:S04]  /*0c50*/  STS [R17+-0x8], R10 ;  /* 0xfffff80a11007388 */ /* 0x004fe80000000800 */
[----:B---3--:R-:W-:Y:S04]  /*0c60*/  STS [R17+-0x4], R12 ;  /* 0xfffffc0c11007388 */ /* 0x008fe80000000800 */
[----:B----4-:R-:W-:Y:S04]  /*0c70*/  STS [R17], R20 ;  /* 0x0000001411007388 */ /* 0x010fe80000000800 */
[----:B-----5:R0:W-:Y:S02]  /*0c80*/  STS [R17+0x4], R22 ;  /* 0x0000041611007388 */ /* 0x0201e40000000800 */
[----:B0-----:R-:W-:Y:S01]  /*0c90*/  VIADD R17, R17, 0x10 ;  /* 0x0000001011117836 */ /* 0x001fe20000000000 */
[----:B------:R-:W-:Y:S06]  /*0ca0*/  @P0 BRA `(.L_x_9) ;  /* 0xfffffffc00c40947 */ /* 0x000fec000383ffff */
.L_x_6:
[----:B------:R-:W-:Y:S05]  /*0cb0*/  BSYNC.RECONVERGENT B1 ;  /* 0x0000000000017941 */ /* 0x000fea0003800200 */
.L_x_5:
[----:B------:R-:W-:Y:S01]  /*0cc0*/  ISETP.GE.AND P0, PT, R15, R8, PT ;  /* 0x000000080f00720c */ /* 0x000fe20003f06270 */
[----:B------:R-:W-:-:S12]  /*0cd0*/  BSSY.RECONVERGENT B1, `(.L_x_16) ;  /* 0x0000092000017945 */ /* 0x000fd80003800200 */
[----:B------:R-:W-:Y:S05]  /*0ce0*/  @P0 BRA `(.L_x_17) ;  /* 0x0000000800400947 */ /* 0x000fea0003800000 */
[--C-:B------:R-:W-:Y:S01]  /*0cf0*/  IMAD.IADD R5, R8, 0x1, -R15.reuse ;  /* 0x0000000108057824 */ /* 0x100fe200078e0a0f */
[----:B------:R-:W-:Y:S01]  /*0d00*/  BSSY.RECONVERGENT B2, `(.L_x_18) ;  /* 0x000001c000027945 */ /* 0x000fe20003800200 */
[----:B------:R-:W-:Y:S02]  /*0d10*/  IMAD.IADD R6, R15, 0x1, -R8 ;  /* 0x000000010f067824 */ /* 0x000fe400078e0a08 */
[----:B-1----:R-:W-:Y:S01]  /*0d20*/  IMAD.MOV.U32 R17, RZ, RZ, R15 ;  /* 0x000000ffff117224 */ /* 0x002fe200078e000f */
[----:B------:R-:W-:Y:S02]  /*0d30*/  LOP3.LUT P1, R11, R5, 0x3, RZ, 0xc0, !PT ;  /* 0x00000003050b7812 */ /* 0x000fe4000782c0ff */
[----:B------:R-:W-:Y:S02]  /*0d40*/  ISETP.GT.U32.AND P0, PT, R6, -0x4, PT ;  /* 0xfffffffc0600780c */ /* 0x000fe40003f04070 */
[----:B------:R-:W-:-:S09]  /*0d50*/  MOV R5, R14 ;  /* 0x0000000e00057202 */ /* 0x000fd20000000f00 */
[----:B------:R-:W-:Y:S05]  /*0d60*/  @!P1 BRA `(.L_x_19) ;  /* 0x0000000000549947 */ /* 0x000fea0003800000 */
[----:B------:R-:W1:Y:S02]  /*0d70*/  LDC.64 R6, c[0x0][0x380] ;  /* 0x0000e000ff067b82 */ /* 0x000e640000000a00 */
[----:B-1----:R-:W-:-:S05]  /*0d80*/  IMAD.WIDE R6, R15, 0x4, R6 ;  /* 0x000000040f067825 */ /* 0x002fca00078e0206 */
[----:B------:R-:W2:Y:S01]  /*0d90*/  LDG.E R10, desc[UR8][R6.64] ;  /* 0x00000008060a7981 */ /* 0x000ea2000c1e1900 */
[----:B------:R-:W1:Y:S01]  /*0da0*/  S2UR UR6, SR_CgaCtaId ;  /* 0x00000000000679c3 */ /* 0x000e620000008800 */
[----:B------:R-:W-:Y:S01]  /*0db0*/  UMOV UR5, 0x400 ;  /* 0x0000040000057882 */ /* 0x000fe20000000000 */
[----:B------:R-:W-:Y:S01]  /*0dc0*/  ISETP.NE.AND P1, PT, R11, 0x1, PT ;  /* 0x000000010b00780c */ /* 0x000fe20003f25270 */
[----:B------:R-:W-:Y:S02]  /*0dd0*/  VIADD R17, R15, 0x1 ;  /* 0x000000010f117836 */ /* 0x000fe40000000000 */
[----:B------:R-:W-:Y:S01]  /*0de0*/  VIADD R5, R14, 0x1 ;  /* 0x000000010e057836 */ /* 0x000fe20000000000 */
[----:B-1----:R-:W-:-:S06]  /*0df0*/  ULEA UR5, UR6, UR5, 0x18 ;  /* 0x0000000506057291 */ /* 0x002fcc000f8ec0ff */
[----:B0-----:R-:W-:-:S05]  /*0e00*/  LEA R13, R14, UR5, 0x2 ;  /* 0x000000050e0d7c11 */ /* 0x001fca000f8e10ff */
[----:B--2---:R1:W-:Y:S01]  /*0e10*/  STS [R13], R10 ;  /* 0x0000000a0d007388 */ /* 0x0043e20000000800 */
[----:B------:R-:W-:Y:S05]  /*0e20*/  @!P1 BRA `(.L_x_19) ;  /* 0x0000000000249947 */ /* 0x000fea0003800000 */
[----:B------:R-:W-:Y:S01]  /*0e30*/  ISETP.NE.AND P1, PT, R11, 0x2, PT ;  /* 0x000000020b00780c */ /* 0x000fe20003f25270 */
[----:B-1----:R-:W2:-:S12]  /*0e40*/  LDG.E R10, desc[UR8][R6.64+0x4] ;  /* 0x00000408060a7981 */ /* 0x002e98000c1e1900 */
[----:B------:R-:W3:Y:S01]  /*0e50*/  @P1 LDG.E R11, desc[UR8][R6.64+0x8] ;  /* 0x00000808060b1981 */ /* 0x000ee2000c1e1900 */
[C---:B------:R-:W-:Y:S01]  /*0e60*/  IADD3 R5, PT, PT, R14.reuse, 0x2, RZ ;  /* 0x000000020e057810 */ /* 0x040fe20007ffe0ff */
[C---:B------:R-:W-:Y:S02]  /*0e70*/  VIADD R17, R15.reuse, 0x2 ;  /* 0x000000020f117836 */ /* 0x040fe40000000000 */
[----:B------:R-:W-:Y:S02]  /*0e80*/  @P1 VIADD R5, R14, 0x3 ;  /* 0x000000030e051836 */ /* 0x000fe40000000000 */
[----:B------:R-:W-:Y:S01]  /*0e90*/  @P1 VIADD R17, R15, 0x3 ;  /* 0x000000030f111836 */ /* 0x000fe20000000000 */
[----:B--2---:R2:W-:Y:S04]  /*0ea0*/  STS [R13+0x4], R10 ;  /* 0x0000040a0d007388 */ /* 0x0045e80000000800 */
[----:B---3--:R2:W-:Y:S02]  /*0eb0*/  @P1 STS [R13+0x8], R11 ;  /* 0x0000080b0d001388 */ /* 0x0085e40000000800 */
.L_x_19:
[----:B------:R-:W-:Y:S05]  /*0ec0*/  BSYNC.RECONVERGENT B2 ;  /* 0x0000000000027941 */ /* 0x000fea0003800200 */
.L_x_18:
[----:B------:R-:W-:Y:S05]  /*0ed0*/  @P0 BRA `(.L_x_17) ;  /* 0x0000000400c40947 */ /* 0x000fea0003800000 */
[----:B------:R-:W-:Y:S01]  /*0ee0*/  ISETP.GE.AND P0, PT, R17, R8, PT ;  /* 0x000000081100720c */ /* 0x000fe20003f06270 */
[----:B------:R-:W-:-:S12]  /*0ef0*/  BSSY.RELIABLE B2, `(.L_x_20) ;  /* 0x000005d000027945 */ /* 0x000fd80003800100 */
[----:B------:R-:W-:Y:S05]  /*0f00*/  @P0 BRA `(.L_x_21) ;  /* 0x00000004006c0947 */ /* 0x000fea0003800000 */
[----:B------:R-:W-:Y:S01]  /*0f10*/  IADD3 R6, PT, PT, R8, -R17, RZ ;  /* 0x8000001108067210 */ /* 0x000fe20007ffe0ff */
[----:B------:R-:W-:Y:S01]  /*0f20*/  BSSY.RECONVERGENT B3, `(.L_x_22) ;  /* 0x0000036000037945 */ /* 0x000fe20003800200 */
[----:B------:R-:W-:Y:S02]  /*0f30*/  PLOP3.LUT P0, PT, PT, PT, PT, 0x80, 0x8 ;  /* 0x000000000008781c */ /* 0x000fe40003f0f070 */
[----:B------:R-:W-:-:S13]  /*0f40*/  ISETP.GT.AND P1, PT, R6, 0xc, PT ;  /* 0x0000000c0600780c */ /* 0x000fda0003f24270 */
[----:B------:R-:W-:Y:S05]  /*0f50*/  @!P1 BRA `(.L_x_23) ;  /* 0x0000000000c89947 */ /* 0x000fea0003800000 */
[----:B------:R-:W3:Y:S01]  /*0f60*/  S2R R7, SR_CgaCtaId ;  /* 0x0000000000077919 */ /* 0x000ee20000008800 */
[----:B0-----:R-:W-:Y:S01]  /*0f70*/  MOV R18, 0x400 ;  /* 0x0000040000127802 */ /* 0x001fe20000000f00 */
[----:B------:R-:W-:Y:S01]  /*0f80*/  VIADD R20, R8, 0xfffffff4 ;  /* 0xfffffff408147836 */ /* 0x000fe20000000000 */
[----:B------:R-:W-:Y:S02]  /*0f90*/  PLOP3.LUT P0, PT, PT, PT, PT, 0x8, 0x80 ;  /* 0x000000000080781c */ /* 0x000fe40003f0e170 */
[----:B---3--:R-:W-:-:S11]  /*0fa0*/  LEA R18, R7, R18, 0x18 ;  /* 0x0000001207127211 */ /* 0x008fd600078ec0ff */
.L_x_24:
[----:B------:R-:W1:Y:S02]  /*0fb0*/  LDC.64 R6, c[0x0][0x380] ;  /* 0x0000e000ff067b82 */ /* 0x000e640000000a00 */
[----:B012---:R-:W-:-:S05]  /*0fc0*/  IMAD.WIDE R12, R17, 0x4, R6 ;  /* 0x00000004110c7825 */ /* 0x007fca00078e0206 */
[----:B------:R-:W2:Y:S04]  /*0fd0*/  LDG.E R26, desc[UR8][R12.64] ;  /* 0x000000080c1a7981 */ /* 0x000ea8000c1e1900 */
[----:B------:R-:W3:Y:S04]  /*0fe0*/  LDG.E R19, desc[UR8][R12.64+0x4] ;  /* 0x000004080c137981 */ /* 0x000ee8000c1e1900 */
[----:B------:R-:W4:Y:S01]  /*0ff0*/  LDG.E R21, desc[UR8][R12.64+0x8] ;  /* 0x000008080c157981 */ /* 0x000f22000c1e1900 */
[C---:B------:R-:W-:Y:S02]  /*1000*/  VIADD R11, R17.reuse, 0x4 ;  /* 0x00000004110b7836 */ /* 0x040fe40000000000 */
[----:B------:R-:W-:Y:S01]  /*1010*/  VIADD R15, R17, 0x8 ;  /* 0x00000008110f7836 */ /* 0x000fe20000000000 */
[----:B------:R-:W-:Y:S01]  /*1020*/  LEA R24, R5, R18, 0x2 ;  /* 0x0000001205187211 */ /* 0x000fe200078e10ff */
[--C-:B------:R-:W-:Y:S01]  /*1030*/  IMAD.WIDE R10, R11, 0x4, R6.reuse ;  /* 0x000000040b0a7825 */ /* 0x100fe200078e0206 */
[----:B------:R-:W5:Y:S03]  /*1040*/  LDG.E R22, desc[UR8][R12.64+0xc] ;  /* 0x00000c080c167981 */ /* 0x000f66000c1e1900 */
[----:B------:R-:W-:Y:S01]  /*1050*/  IMAD.WIDE R14, R15, 0x4, R6 ;  /* 0x000000040f0e7825 */ /* 0x000fe200078e0206 */
[----:B------:R-:W5:Y:S04]  /*1060*/  LDG.E R23, desc[UR8][R10.64] ;  /* 0x000000080a177981 */ /* 0x000f68000c1e1900 */
[----:B------:R-:W5:Y:S04]  /*1070*/  LDG.E R25, desc[UR8][R10.64+0x4] ;  /* 0x000004080a197981 */ /* 0x000f68000c1e1900 */
[----:B------:R-:W5:Y:S04]  /*1080*/  LDG.E R27, desc[UR8][R10.64+0x8] ;  /* 0x000008080a1b7981 */ /* 0x000f68000c1e1900 */
[----:B------:R0:W5:Y:S04]  /*1090*/  LDG.E R29, desc[UR8][R10.64+0xc] ;  /* 0x00000c080a1d7981 */ /* 0x000168000c1e1900 */
[----:B------:R-:W5:Y:S04]  /*10a0*/  LDG.E R12, desc[UR8][R14.64] ;  /* 0x000000080e0c7981 */ /* 0x000f68000c1e1900 */
[----:B------:R-:W5:Y:S01]  /*10b0*/  LDG.E R13, desc[UR8][R14.64+0x4] ;  /* 0x000004080e0d7981 */ /* 0x000f62000c1e1900 */
[----:B0-----:R-:W-:-:S03]  /*10c0*/  VIADD R11, R17, 0xc ;  /* 0x0000000c110b7836 */ /* 0x001fc60000000000 */
[----:B------:R-:W5:Y:S01]  /*10d0*/  LDG.E R28, desc[UR8][R14.64+0x8] ;  /* 0x000008080e1c7981 */ /* 0x000f62000c1e1900 */
[----:B------:R-:W-:-:S05]  /*10e0*/  IMAD.WIDE R6, R11, 0x4, R6 ;  /* 0x000000040b067825 */ /* 0x000fca00078e0206 */
[----:B------:R-:W5:Y:S04]  /*10f0*/  LDG.E R11, desc[UR8][R6.64] ;  /* 0x00000008060b7981 */ /* 0x000f68000c1e1900 */
[----:B------:R-:W5:Y:S04]  /*1100*/  LDG.E R10, desc[UR8][R6.64+0x4] ;  /* 0x00000408060a7981 */ /* 0x000f68000c1e1900 */
[----:B--2---:R0:W-:Y:S04]  /*1110*/  STS [R24], R26 ;  /* 0x0000001a18007388 */ /* 0x0041e80000000800 */
[----:B---3--:R1:W-:Y:S04]  /*1120*/  STS [R24+0x4], R19 ;  /* 0x0000041318007388 */ /* 0x0083e80000000800 */
[----:B----4-:R2:W-:Y:S04]  /*1130*/  STS [R24+0x8], R21 ;  /* 0x0000081518007388 */ /* 0x0105e80000000800 */
[----:B0-----:R-:W3:Y:S04]  /*1140*/  LDG.E R26, desc[UR8][R14.64+0xc] ;  /* 0x00000c080e1a7981 */ /* 0x001ee8000c1e1900 */
[----:B-1----:R-:W4:Y:S04]  /*1150*/  LDG.E R19, desc[UR8][R6.64+0x8] ;  /* 0x0000080806137981 */ /* 0x002f28000c1e1900 */
[----:B--2---:R-:W2:Y:S01]  /*1160*/  LDG.E R21, desc[UR8][R6.64+0xc] ;  /* 0x00000c0806157981 */ /* 0x004ea2000c1e1900 */
[----:B------:R-:W-:-:S03]  /*1170*/  VIADD R17, R17, 0x10 ;  /* 0x0000001011117836 */ /* 0x000fc60000000000 */
[----:B-----5:R0:W-:Y:S04]  /*1180*/  STS [R24+0xc], R22 ;  /* 0x00000c1618007388 */ /* 0x0201e80000000800 */
[----:B------:R0:W-:Y:S04]  /*1190*/  STS [R24+0x10], R23 ;  /* 0x0000101718007388 */ /* 0x0001e80000000800 */
[----:B------:R0:W-:Y:S04]  /*11a0*/  STS [R24+0x14], R25 ;  /* 0x0000141918007388 */ /* 0x0001e80000000800 */
[----:B------:R0:W-:Y:S04]  /*11b0*/  STS [R24+0x18], R27 ;  /* 0x0000181b18007388 */ /* 0x0001e80000000800 */
[----:B------:R0:W-:Y:S04]  /*11c0*/  STS [R24+0x1c], R29 ;  /* 0x00001c1d18007388 */ /* 0x0001e80000000800 */
[----:B------:R0:W-:Y:S04]  /*11d0*/  STS [R24+0x20], R12 ;  /* 0x0000200c18007388 */ /* 0x0001e80000000800 */
[----:B------:R0:W-:Y:S04]  /*11e0*/  STS [R24+0x24], R13 ;  /* 0x0000240d18007388 */ /* 0x0001e80000000800 */
[----:B------:R0:W-:Y:S04]  /*11f0*/  STS [R24+0x28], R28 ;  /* 0x0000281c18007388 */ /* 0x0001e80000000800 */
[----:B------:R0:W-:Y:S04]  /*1200*/  STS [R24+0x30], R11 ;  /* 0x0000300b18007388 */ /* 0x0001e80000000800 */
[----:B------:R0:W-:Y:S01]  /*1210*/  STS [R24+0x34], R10 ;  /* 0x0000340a18007388 */ /* 0x0001e20000000800 */
[----:B------:R-:W-:Y:S01]  /*1220*/  ISETP.GE.AND P1, PT, R17, R20, PT ;  /* 0x000000141100720c */ /* 0x000fe20003f26270 */
[----:B------:R-:W-:-:S02]  /*1230*/  VIADD R5, R5, 0x10 ;  /* 0x0000001005057836 */ /* 0x000fc40000000000 */
[----:B---3--:R0:W-:Y:S04]  /*1240*/  STS [R24+0x2c], R26 ;  /* 0x00002c1a18007388 */ /* 0x0081e80000000800 */
[----:B----4-:R0:W-:Y:S04]  /*1250*/  STS [R24+0x38], R19 ;  /* 0x0000381318007388 */ /* 0x0101e80000000800 */
[----:B--2---:R0:W-:Y:S02]  /*1260*/  STS [R24+0x3c], R21 ;  /* 0x00003c1518007388 */ /* 0x0041e40000000800 */
[----:B------:R-:W-:Y:S05]  /*1270*/  @!P1 BRA `(.L_x_24) ;  /* 0xfffffffc004c9947 */ /* 0x000fea000383ffff */
.L_x_23:
[----:B------:R-:W-:Y:S05]  /*1280*/  BSYNC.RECONVERGENT B3 ;  /* 0x0000000000037941 */ /* 0x000fea0003800200 */
.L_x_22:
[----:B------:R-:W-:Y:S01]  /*1290*/  IADD3 R6, PT, PT, R8, -R17, RZ ;  /* 0x8000001108067210 */ /* 0x000fe20007ffe0ff */
[----:B------:R-:W-:Y:S03]  /*12a0*/  BSSY.RECONVERGENT B3, `(.L_x_25) ;  /* 0x000001e000037945 */ /* 0x000fe60003800200 */
[----:B------:R-:W-:-:S13]  /*12b0*/  ISETP.GT.AND P1, PT, R6, 0x4, PT ;  /* 0x000000040600780c */ /* 0x000fda0003f24270 */
[----:B------:R-:W-:Y:S05]  /*12c0*/  @!P1 BRA `(.L_x_26) ;  /* 0x00000000006c9947 */ /* 0x000fea0003800000 */
[----:B012---:R-:W0:Y:S01]  /*12d0*/  LDC.64 R10, c[0x0][0x380] ;  /* 0x0000e000ff0a7b82 */ /* 0x007e220000000a00 */
[C---:B------:R-:W-:Y:S02]  /*12e0*/  VIADD R13, R17.reuse, 0x4 ;  /* 0x00000004110d7836 */ /* 0x040fe40000000000 */
[----:B0-----:R-:W-:-:S04]  /*12f0*/  IMAD.WIDE R6, R17, 0x4, R10 ;  /* 0x0000000411067825 */ /* 0x001fc800078e020a */
        /* <DEDUP_REMOVED lines=9> */
[----:B------:R-:W0:Y:S01]  /*1390*/  S2UR UR6, SR_CgaCtaId ;  /* 0x00000000000679c3 */ /* 0x000e220000008800 */
[----:B------:R-:W-:Y:S01]  /*13a0*/  UMOV UR5, 0x400 ;  /* 0x0000040000057882 */ /* 0x000fe20000000000 */
[----:B------:R-:W-:Y:S01]  /*13b0*/  PLOP3.LUT P0, PT, PT, PT, PT, 0x8, 0x80 ;  /* 0x000000000080781c */ /* 0x000fe20003f0e170 */
[----:B------:R-:W-:Y:S01]  /*13c0*/  VIADD R17, R17, 0x8 ;  /* 0x0000000811117836 */ /* 0x000fe20000000000 */
[----:B0-----:R-:W-:-:S06]  /*13d0*/  ULEA UR5, UR6, UR5, 0x18 ;  /* 0x0000000506057291 */ /* 0x001fcc000f8ec0ff */
[C---:B------:R-:W-:Y:S01]  /*13e0*/  LEA R13, R5.reuse, UR5, 0x2 ;  /* 0x00000005050d7c11 */ /* 0x040fe2000f8e10ff */
[----:B------:R-:W-:-:S04]  /*13f0*/  VIADD R5, R5, 0x8 ;  /* 0x0000000805057836 */ /* 0x000fc80000000000 */
[----:B--2---:R0:W-:Y:S04]  /*1400*/  STS [R13], R12 ;  /* 0x0000000c0d007388 */ /* 0x0041e80000000800 */
[----:B---3--:R0:W-:Y:S04]  /*1410*/  STS [R13+0x4], R14 ;  /* 0x0000040e0d007388 */ /* 0x0081e80000000800 */
[----:B----4-:R0:W-:Y:S04]  /*1420*/  STS [R13+0x8], R18 ;  /* 0x000008120d007388 */ /* 0x0101e80000000800 */
[----:B-----5:R0:W-:Y:S04]  /*1430*/  STS [R13+0xc], R20 ;  /* 0x00000c140d007388 */ /* 0x0201e80000000800 */
[----:B------:R0:W-:Y:S04]  /*1440*/  STS [R13+0x10], R22 ;  /* 0x000010160d007388 */ /* 0x0001e80000000800 */
[----:B------:R0:W-:Y:S04]  /*1450*/  STS [R13+0x14], R24 ;  /* 0x000014180d007388 */ /* 0x0001e80000000800 */
[----:B------:R0:W-:Y:S04]  /*1460*/  STS [R13+0x18], R26 ;  /* 0x0000181a0d007388 */ /* 0x0001e80000000800 */
[----:B------:R0:W-:Y:S02]  /*1470*/  STS [R13+0x1c], R28 ;  /* 0x00001c1c0d007388 */ /* 0x0001e40000000800 */
.L_x_26:
[----:B------:R-:W-:Y:S05]  /*1480*/  BSYNC.RECONVERGENT B3 ;  /* 0x0000000000037941 */ /* 0x000fea0003800200 */
.L_x_25:
[----:B------:R-:W-:-:S13]  /*1490*/  ISETP.EQ.AND P1, PT, R17, R8, PT ;  /* 0x000000081100720c */ /* 0x000fda0003f22270 */
[----:B------:R-:W-:Y:S05]  /*14a0*/  @!P0 BREAK.RELIABLE P1, B2 ;  /* 0x0000000000028942 */ /* 0x000fea0000800100 */
[----:B------:R-:W-:Y:S05]  /*14b0*/  @!P0 BRA P1, `(.L_x_17) ;  /* 0x00000000004c8947 */ /* 0x000fea0000800000 */
.L_x_21:
[----:B------:R-:W-:Y:S05]  /*14c0*/  BSYNC.RELIABLE B2 ;  /* 0x0000000000027941 */ /* 0x000fea0003800100 */
.L_x_20:
[----:B------:R-:W0:Y:S01]  /*14d0*/  S2R R7, SR_CgaCtaId ;  /* 0x0000000000077919 */ /* 0x000e220000008800 */
[----:B------:R-:W-:-:S04]  /*14e0*/  MOV R6, 0x400 ;  /* 0x0000040000067802 */ /* 0x000fc80000000f00 */
[----:B0-----:R-:W-:-:S07]  /*14f0*/  LEA R14, R7, R6, 0x18 ;  /* 0x00000006070e7211 */ /* 0x001fce00078ec0ff */
.L_x_27:
[----:B0-----:R-:W0:Y:S02]  /*1500*/  LDC.64 R6, c[0x0][0x380] ;  /* 0x0000e000ff067b82 */ /* 0x001e240000000a00 */
[----:B0-----:R-:W-:-:S05]  /*1510*/  IMAD.WIDE R6, R17, 0x4, R6 ;  /* 0x0000000411067825 */ /* 0x001fca00078e0206 */
[----:B-12---:R-:W2:Y:S04]  /*1520*/  LDG.E R10, desc[UR8][R6.64] ;  /* 0x00000008060a7981 */ /* 0x006ea8000c1e1900 */
[----:B------:R-:W3:Y:S04]  /*1530*/  LDG.E R11, desc[UR8][R6.64+0x4] ;  /* 0x00000408060b7981 */ /* 0x000ee8000c1e1900 */
[----:B------:R-:W4:Y:S04]  /*1540*/  LDG.E R12, desc[UR8][R6.64+0x8] ;  /* 0x00000808060c7981 */ /* 0x000f28000c1e1900 */
[----:B------:R-:W5:Y:S01]  /*1550*/  LDG.E R13, desc[UR8][R6.64+0xc] ;  /* 0x00000c08060d7981 */ /* 0x000f62000c1e1900 */
[----:B------:R-:W-:Y:S01]  /*1560*/  LEA R15, R5, R14, 0x2 ;  /* 0x0000000e050f7211 */ /* 0x000fe200078e10ff */
[----:B------:R-:W-:-:S02]  /*1570*/  VIADD R17, R17, 0x4 ;  /* 0x0000000411117836 */ /* 0x000fc40000000000 */
[----:B------:R-:W-:-:S03]  /*1580*/  VIADD R5, R5, 0x4 ;  /* 0x0000000405057836 */ /* 0x000fc60000000000 */
[----:B------:R-:W-:Y:S01]  /*1590*/  ISETP.NE.AND P0, PT, R17, R8, PT ;  /* 0x000000081100720c */ /* 0x000fe20003f05270 */
[----:B--2---:R0:W-:Y:S04]  /*15a0*/  STS [R15], R10 ;  /* 0x0000000a0f007388 */ /* 0x0041e80000000800 */
[----:B---3--:R0:W-:Y:S04]  /*15b0*/  STS [R15+0x4], R11 ;  /* 0x0000040b0f007388 */ /* 0x0081e80000000800 */
[----:B----4-:R0:W-:Y:S04]  /*15c0*/  STS [R15+0x8], R12 ;  /* 0x0000080c0f007388 */ /* 0x0101e80000000800 */
[----:B-----5:R0:W-:Y:S01]  /*15d0*/  STS [R15+0xc], R13 ;  /* 0x00000c0d0f007388 */ /* 0x0201e20000000800 */
[----:B------:R-:W-:Y:S05]  /*15e0*/  @P0 BRA `(.L_x_27) ;  /* 0xfffffffc00c40947 */ /* 0x000fea000383ffff */
.L_x_17:
[----:B------:R-:W-:Y:S05]  /*15f0*/  BSYNC.RECONVERGENT B1 ;  /* 0x0000000000017941 */ /* 0x000fea0003800200 */
.L_x_16:
[----:B------:R-:W-:-:S13]  /*1600*/  ISETP.GE.AND P0, PT, R9, R8, PT ;  /* 0x000000080900720c */ /* 0x000fda0003f06270 */
[----:B------:R-:W-:Y:S05]  /*1610*/  @P0 BRA `(.L_x_1) ;  /* 0x0000000800180947 */ /* 0x000fea0003800000 */
[----:B0-----:R-:W-:Y:S01]  /*1620*/  LOP3.LUT P1, R12, R8, 0x3, RZ, 0xc0, !PT ;  /* 0x00000003080c7812 */ /* 0x001fe2000782c0ff */
[----:B------:R-:W-:Y:S01]  /*1630*/  BSSY.RECONVERGENT B1, `(.L_x_28) ;  /* 0x0000015000017945 */ /* 0x000fe20003800200 */
[----:B------:R-:W-:Y:S01]  /*1640*/  IADD3 R5, PT, PT, R9, -R8, RZ ;  /* 0x8000000809057210 */ /* 0x000fe20007ffe0ff */
[----:B-1----:R-:W-:-:S03]  /*1650*/  IMAD.MOV.U32 R17, RZ, RZ, R9 ;  /* 0x000000ffff117224 */ /* 0x002fc600078e0009 */
[----:B------:R-:W-:-:S07]  /*1660*/  ISETP.GT.U32.AND P0, PT, R5, -0x4, PT ;  /* 0xfffffffc0500780c */ /* 0x000fce0003f04070 */
[----:B------:R-:W-:Y:S06]  /*1670*/  @!P1 BRA `(.L_x_29) ;  /* 0x0000000000409947 */ /* 0x000fec0003800000 */
[----:B------:R-:W0:Y:S01]  /*1680*/  S2UR UR6, SR_CgaCtaId ;  /* 0x00000000000679c3 */ /* 0x000e220000008800 */
[----:B------:R-:W-:Y:S01]  /*1690*/  UMOV UR5, 0x400 ;  /* 0x0000040000057882 */ /* 0x000fe20000000000 */
[----:B------:R-:W-:Y:S01]  /*16a0*/  ISETP.NE.AND P1, PT, R12, 0x1, PT ;  /* 0x000000010c00780c */ /* 0x000fe20003f25270 */
[----:B------:R-:W-:-:S05]  /*16b0*/  VIADD R17, R9, 0x1 ;  /* 0x0000000109117836 */ /* 0x000fca0000000000 */
[----:B--2---:R-:W1:Y:S01]  /*16c0*/  LDC.64 R10, c[0x0][0x380] ;  /* 0x0000e000ff0a7b82 */ /* 0x004e620000000a00 */
[----:B0-----:R-:W-:-:S06]  /*16d0*/  ULEA UR5, UR6, UR5, 0x18 ;  /* 0x0000000506057291 */ /* 0x001fcc000f8ec0ff */
[----:B------:R-:W-:Y:S01]  /*16e0*/  LEA R4, R4, UR5, 0xd ;  /* 0x0000000504047c11 */ /* 0x000fe2000f8e68ff */
[----:B-1----:R-:W-:-:S05]  /*16f0*/  IMAD.WIDE R10, R9, 0x4, R10 ;  /* 0x00000004090a7825 */ /* 0x002fca00078e020a */
[----:B------:R-:W0:Y:S04]  /*1700*/  LDS.128 R4, [R4] ;  /* 0x0000000004047984 */ /* 0x000e280000000c00 */
[----:B0-----:R0:W-:Y:S01]  /*1710*/  STG.E desc[UR8][R10.64], R4 ;  /* 0x000000040a007986 */ /* 0x0011e2000c101908 */
[----:B------:R-:W-:Y:S05]  /*1720*/  @!P1 BRA `(.L_x_29) ;  /* 0x0000000000149947 */ /* 0x000fea0003800000 */
[----:B------:R-:W-:Y:S01]  /*1730*/  ISETP.NE.AND P1, PT, R12, 0x2, PT ;  /* 0x000000020c00780c */ /* 0x000fe20003f25270 */
[----:B------:R1:W-:Y:S01]  /*1740*/  STG.E desc[UR8][R10.64+0x4], R5 ;  /* 0x000004050a007986 */ /* 0x0003e2000c101908 */
[----:B------:R-:W-:-:S11]  /*1750*/  IADD3 R17, PT, PT, R9, 0x2, RZ ;  /* 0x0000000209117810 */ /* 0x000fd60007ffe0ff */
[----:B------:R1:W-:Y:S01]  /*1760*/  @P1 STG.E desc[UR8][R10.64+0x8], R6 ;  /* 0x000008060a001986 */ /* 0x0003e2000c101908 */
[----:B------:R-:W-:-:S07]  /*1770*/  @P1 VIADD R17, R9, 0x3 ;  /* 0x0000000309111836 */ /* 0x000fce0000000000 */
.L_x_29:
[----:B------:R-:W-:Y:S05]  /*1780*/  BSYNC.RECONVERGENT B1 ;  /* 0x0000000000017941 */ /* 0x000fea0003800200 */
.L_x_28:
[----:B------:R-:W-:Y:S05]  /*1790*/  @P0 BRA `(.L_x_1) ;  /* 0x0000000400b80947 */ /* 0x000fea0003800000 */
[----:B------:R-:W-:Y:S01]  /*17a0*/  ISETP.GE.AND P0, PT, R17, R8, PT ;  /* 0x000000081100720c */ /* 0x000fe20003f06270 */
[----:B------:R-:W-:-:S12]  /*17b0*/  BSSY.RELIABLE B1, `(.L_x_30) ;  /* 0x000005b000017945 */ /* 0x000fd80003800100 */
[----:B------:R-:W-:Y:S05]  /*17c0*/  @P0 BRA `(.L_x_31) ;  /* 0x0000000400640947 */ /* 0x000fea0003800000 */
[----:B0-----:R-:W-:Y:S01]  /*17d0*/  IMAD.IADD R4, R8, 0x1, -R17 ;  /* 0x0000000108047824 */ /* 0x001fe200078e0a11 */
[----:B------:R-:W-:Y:S01]  /*17e0*/  BSSY.RECONVERGENT B2, `(.L_x_32) ;  /* 0x0000035000027945 */ /* 0x000fe20003800200 */
[----:B------:R-:W-:-:S03]  /*17f0*/  PLOP3.LUT P0, PT, PT, PT, PT, 0x80, 0x8 ;  /* 0x000000000008781c */ /* 0x000fc60003f0f070 */
[----:B------:R-:W-:-:S13]  /*1800*/  ISETP.GT.AND P1, PT, R4, 0xc, PT ;  /* 0x0000000c0400780c */ /* 0x000fda0003f24270 */
[----:B------:R-:W-:Y:S05]  /*1810*/  @!P1 BRA `(.L_x_33) ;  /* 0x0000000000c49947 */ /* 0x000fea0003800000 */
[----:B------:R-:W0:Y:S01]  /*1820*/  S2R R7, SR_CgaCtaId ;  /* 0x0000000000077919 */ /* 0x000e220000008800 */
[----:B-1----:R-:W1:Y:S01]  /*1830*/  LDC.64 R4, c[0x0][0x380] ;  /* 0x0000e000ff047b82 */ /* 0x002e620000000a00 */
[----:B------:R-:W-:Y:S02]  /*1840*/  MOV R20, 0x400 ;  /* 0x0000040000147802 */ /* 0x000fe40000000f00 */
[----:B------:R-:W-:Y:S02]  /*1850*/  PLOP3.LUT P0, PT, PT, PT, PT, 0x8, 0x80 ;  /* 0x000000000080781c */ /* 0x000fe40003f0e170 */
[----:B------:R-:W-:Y:S02]  /*1860*/  IADD3 R18, PT, PT, R8, -0xc, RZ ;  /* 0xfffffff408127810 */ /* 0x000fe40007ffe0ff */
[----:B0-----:R-:W-:-:S09]  /*1870*/  LEA R20, R7, R20, 0x18 ;  /* 0x0000001407147211 */ /* 0x001fd200078ec0ff */
.L_x_34:
[C---:B---3--:R-:W-:Y:S02]  /*1880*/  IMAD R12, R17.reuse, 0x4, R20 ;  /* 0x00000004110c7824 */ /* 0x048fe400078e0214 */
[----:B-1----:R-:W-:-:S03]  /*1890*/  IMAD.WIDE R14, R17, 0x4, R4 ;  /* 0x00000004110e7825 */ /* 0x002fc600078e0204 */
[----:B--2---:R-:W0:Y:S04]  /*18a0*/  LDS R13, [R12] ;  /* 0x000000000c0d7984 */ /* 0x004e280000000800 */
[----:B------:R-:W1:Y:S04]  /*18b0*/  LDS R10, [R12+0x8] ;  /* 0x000008000c0a7984 */ /* 0x000e680000000800 */
[----:B------:R-:W2:Y:S04]  /*18c0*/  LDS R11, [R12+0xc] ;  /* 0x00000c000c0b7984 */ /* 0x000ea80000000800 */
[----:B------:R-:W3:Y:S04]  /*18d0*/  LDS R6, [R12+0x4] ;  /* 0x000004000c067984 */ /* 0x000ee80000000800 */
[----:B------:R-:W4:Y:S04]  /*18e0*/  LDS R28, [R12+0x10] ;  /* 0x000010000c1c7984 */ /* 0x000f280000000800 */
[----:B------:R-:W5:Y:S04]  /*18f0*/  LDS R7, [R12+0x14] ;  /* 0x000014000c077984 */ /* 0x000f680000000800 */
        /* <DEDUP_REMOVED lines=10> */
[----:B0-----:R0:W-:Y:S04]  /*19a0*/  STG.E desc[UR8][R14.64], R13 ;  /* 0x0000000d0e007986 */ /* 0x0011e8000c101908 */
[----:B-1----:R-:W-:Y:S04]  /*19b0*/  STG.E desc[UR8][R14.64+0x8], R10 ;  /* 0x0000080a0e007986 */ /* 0x002fe8000c101908 */
[----:B--2---:R1:W-:Y:S01]  /*19c0*/  STG.E desc[UR8][R14.64+0xc], R11 ;  /* 0x00000c0b0e007986 */ /* 0x0043e2000c101908 */
[----:B0-----:R-:W-:-:S03]  /*19d0*/  VIADD R13, R17, 0x4 ;  /* 0x00000004110d7836 */ /* 0x001fc60000000000 */
[----:B---3--:R-:W-:Y:S01]  /*19e0*/  STG.E desc[UR8][R14.64+0x4], R6 ;  /* 0x000004060e007986 */ /* 0x008fe2000c101908 */
[----:B-1----:R-:W-:Y:S01]  /*19f0*/  IMAD.WIDE R10, R13, 0x4, R4 ;  /* 0x000000040d0a7825 */ /* 0x002fe200078e0204 */
[----:B------:R-:W-:-:S04]  /*1a00*/  IADD3 R13, PT, PT, R17, 0x8, RZ ;  /* 0x00000008110d7810 */ /* 0x000fc80007ffe0ff */
[----:B----4-:R0:W-:Y:S04]  /*1a10*/  STG.E desc[UR8][R10.64], R28 ;  /* 0x0000001c0a007986 */ /* 0x0101e8000c101908 */
[----:B-----5:R1:W-:Y:S04]  /*1a20*/  STG.E desc[UR8][R10.64+0x4], R7 ;  /* 0x000004070a007986 */ /* 0x0203e8000c101908 */
[----:B------:R3:W-:Y:S01]  /*1a30*/  STG.E desc[UR8][R10.64+0x8], R24 ;  /* 0x000008180a007986 */ /* 0x0007e2000c101908 */
[----:B0-----:R-:W-:-:S03]  /*1a40*/  VIADD R28, R17, 0xc ;  /* 0x0000000c111c7836 */ /* 0x001fc60000000000 */
[----:B------:R3:W-:Y:S01]  /*1a50*/  STG.E desc[UR8][R10.64+0xc], R26 ;  /* 0x00000c1a0a007986 */ /* 0x0007e2000c101908 */
[----:B------:R-:W-:Y:S02]  /*1a60*/  VIADD R17, R17, 0x10 ;  /* 0x0000001011117836 */ /* 0x000fe40000000000 */
[----:B-1----:R-:W-:-:S03]  /*1a70*/  IMAD.WIDE R6, R13, 0x4, R4 ;  /* 0x000000040d067825 */ /* 0x002fc600078e0204 */
[----:B------:R-:W-:Y:S01]  /*1a80*/  ISETP.GE.AND P1, PT, R17, R18, PT ;  /* 0x000000121100720c */ /* 0x000fe20003f26270 */
[----:B------:R-:W-:Y:S01]  /*1a90*/  IMAD.WIDE R12, R28, 0x4, R4 ;  /* 0x000000041c0c7825 */ /* 0x000fe200078e0204 */
[----:B------:R3:W-:Y:S04]  /*1aa0*/  STG.E desc[UR8][R6.64], R9 ;  /* 0x0000000906007986 */ /* 0x0007e8000c101908 */
[----:B------:R3:W-:Y:S04]  /*1ab0*/  STG.E desc[UR8][R6.64+0x4], R19 ;  /* 0x0000041306007986 */ /* 0x0007e8000c101908 */
[----:B------:R3:W-:Y:S04]  /*1ac0*/  STG.E desc[UR8][R6.64+0x8], R21 ;  /* 0x0000081506007986 */ /* 0x0007e8000c101908 */
[----:B------:R3:W-:Y:S04]  /*1ad0*/  STG.E desc[UR8][R6.64+0xc], R23 ;  /* 0x00000c1706007986 */ /* 0x0007e8000c101908 */
[----:B------:R3:W-:Y:S04]  /*1ae0*/  STG.E desc[UR8][R12.64], R25 ;  /* 0x000000190c007986 */ /* 0x0007e8000c101908 */
[----:B------:R3:W-:Y:S04]  /*1af0*/  STG.E desc[UR8][R12.64+0x4], R27 ;  /* 0x0000041b0c007986 */ /* 0x0007e8000c101908 */
[----:B------:R3:W-:Y:S04]  /*1b00*/  STG.E desc[UR8][R12.64+0x8], R29 ;  /* 0x0000081d0c007986 */ /* 0x0007e8000c101908 */
[----:B------:R3:W-:Y:S01]  /*1b10*/  STG.E desc[UR8][R12.64+0xc], R22 ;  /* 0x00000c160c007986 */ /* 0x0007e2000c101908 */
[----:B------:R-:W-:Y:S05]  /*1b20*/  @!P1 BRA `(.L_x_34) ;  /* 0xfffffffc00549947 */ /* 0x000fea000383ffff */
.L_x_33:
[----:B------:R-:W-:Y:S05]  /*1b30*/  BSYNC.RECONVERGENT B2 ;  /* 0x0000000000027941 */ /* 0x000fea0003800200 */
.L_x_32:
[----:B------:R-:W-:Y:S01]  /*1b40*/  IADD3 R4, PT, PT, R8, -R17, RZ ;  /* 0x8000001108047210 */ /* 0x000fe20007ffe0ff */
[----:B------:R-:W-:Y:S03]  /*1b50*/  BSSY.RECONVERGENT B2, `(.L_x_35) ;  /* 0x000001d000027945 */ /* 0x000fe60003800200 */
[----:B------:R-:W-:-:S13]  /*1b60*/  ISETP.GT.AND P1, PT, R4, 0x4, PT ;  /* 0x000000040400780c */ /* 0x000fda0003f24270 */
[----:B------:R-:W-:Y:S05]  /*1b70*/  @!P1 BRA `(.L_x_36) ;  /* 0x0000000000689947 */ /* 0x000fea0003800000 */
[----:B------:R-:W0:Y:S01]  /*1b80*/  S2UR UR6, SR_CgaCtaId ;  /* 0x00000000000679c3 */ /* 0x000e220000008800 */
[----:B------:R-:W-:Y:S01]  /*1b90*/  UMOV UR5, 0x400 ;  /* 0x0000040000057882 */ /* 0x000fe20000000000 */
[----:B---3--:R-:W-:Y:S01]  /*1ba0*/  VIADD R21, R17, 0x4 ;  /* 0x0000000411157836 */ /* 0x008fe20000000000 */
[----:B------:R-:W-:-:S05]  /*1bb0*/  PLOP3.LUT P0, PT, PT, PT, PT, 0x8, 0x80 ;  /* 0x000000000080781c */ /* 0x000fca0003f0e170 */
[----:B-1----:R-:W1:Y:S01]  /*1bc0*/  LDC.64 R6, c[0x0][0x380] ;  /* 0x0000e000ff067b82 */ /* 0x002e620000000a00 */
[----:B0-----:R-:W-:-:S06]  /*1bd0*/  ULEA UR5, UR6, UR5, 0x18 ;  /* 0x0000000506057291 */ /* 0x001fcc000f8ec0ff */
[C---:B------:R-:W-:Y:S01]  /*1be0*/  LEA R9, R17.reuse, UR5, 0x2 ;  /* 0x0000000511097c11 */ /* 0x040fe2000f8e10ff */
[----:B-1----:R-:W-:-:S04]  /*1bf0*/  IMAD.WIDE R4, R17, 0x4, R6 ;  /* 0x0000000411047825 */ /* 0x002fc800078e0206 */
[----:B--2---:R-:W0:Y:S01]  /*1c00*/  LDS R11, [R9] ;  /* 0x00000000090b7984 */ /* 0x004e220000000800 */
[----:B------:R-:W-:-:S03]  /*1c10*/  IMAD.WIDE R6, R21, 0x4, R6 ;  /* 0x0000000415067825 */ /* 0x000fc600078e0206 */
[----:B------:R-:W1:Y:S01]  /*1c20*/  LDS R13, [R9+0x4] ;  /* 0x00000400090d7984 */ /* 0x000e620000000800 */
[----:B------:R-:W-:-:S03]  /*1c30*/  VIADD R17, R17, 0x8 ;  /* 0x0000000811117836 */ /* 0x000fc60000000000 */
[----:B------:R-:W2:Y:S04]  /*1c40*/  LDS R15, [R9+0x8] ;  /* 0x00000800090f7984 */ /* 0x000ea80000000800 */
[----:B------:R-:W3:Y:S04]  /*1c50*/  LDS R19, [R9+0xc] ;  /* 0x00000c0009137984 */ /* 0x000ee80000000800 */
[----:B------:R-:W4:Y:S04]  /*1c60*/  LDS R23, [R9+0x10] ;  /* 0x0000100009177984 */ /* 0x000f280000000800 */
[----:B------:R-:W5:Y:S04]  /*1c70*/  LDS R25, [R9+0x14] ;  /* 0x0000140009197984 */ /* 0x000f680000000800 */
[----:B------:R-:W5:Y:S04]  /*1c80*/  LDS R27, [R9+0x18] ;  /* 0x00001800091b7984 */ /* 0x000f680000000800 */
[----:B------:R-:W5:Y:S04]  /*1c90*/  LDS R29, [R9+0x1c] ;  /* 0x00001c00091d7984 */ /* 0x000f680000000800 */
[----:B0-----:R0:W-:Y:S04]  /*1ca0*/  STG.E desc[UR8][R4.64], R11 ;  /* 0x0000000b04007986 */ /* 0x0011e8000c101908 */
[----:B-1----:R0:W-:Y:S04]  /*1cb0*/  STG.E desc[UR8][R4.64+0x4], R13 ;  /* 0x0000040d04007986 */ /* 0x0021e8000c101908 */
[----:B--2---:R0:W-:Y:S04]  /*1cc0*/  STG.E desc[UR8][R4.64+0x8], R15 ;  /* 0x0000080f04007986 */ /* 0x0041e8000c101908 */
[----:B---3--:R0:W-:Y:S04]  /*1cd0*/  STG.E desc[UR8][R4.64+0xc], R19 ;  /* 0x00000c1304007986 */ /* 0x0081e8000c101908 */
[----:B----4-:R0:W-:Y:S04]  /*1ce0*/  STG.E desc[UR8][R6.64], R23 ;  /* 0x0000001706007986 */ /* 0x0101e8000c101908 */
[----:B-----5:R0:W-:Y:S04]  /*1cf0*/  STG.E desc[UR8][R6.64+0x4], R25 ;  /* 0x0000041906007986 */ /* 0x0201e8000c101908 */
[----:B------:R0:W-:Y:S04]  /*1d00*/  STG.E desc[UR8][R6.64+0x8], R27 ;  /* 0x0000081b06007986 */ /* 0x0001e8000c101908 */
[----:B------:R0:W-:Y:S02]  /*1d10*/  STG.E desc[UR8][R6.64+0xc], R29 ;  /* 0x00000c1d06007986 */ /* 0x0001e4000c101908 */
.L_x_36:
[----:B------:R-:W-:Y:S05]  /*1d20*/  BSYNC.RECONVERGENT B2 ;  /* 0x0000000000027941 */ /* 0x000fea0003800200 */
.L_x_35:
[----:B------:R-:W-:-:S13]  /*1d30*/  ISETP.NE.OR P0, PT, R17, R8, P0 ;  /* 0x000000081100720c */ /* 0x000fda0000705670 */
[----:B------:R-:W-:Y:S05]  /*1d40*/  @!P0 BREAK.RELIABLE B1 ;  /* 0x0000000000018942 */ /* 0x000fea0003800100 */
[----:B------:R-:W-:Y:S05]  /*1d50*/  @!P0 BRA `(.L_x_1) ;  /* 0x0000000000488947 */ /* 0x000fea0003800000 */
.L_x_31:
[----:B------:R-:W-:Y:S05]  /*1d60*/  BSYNC.RELIABLE B1 ;  /* 0x0000000000017941 */ /* 0x000fea0003800100 */
.L_x_30:
[----:B0--3--:R-:W2:Y:S01]  /*1d70*/  S2R R7, SR_CgaCtaId ;  /* 0x0000000000077919 */ /* 0x009ea20000008800 */
[----:B-1----:R-:W0:Y:S01]  /*1d80*/  LDC.64 R4, c[0x0][0x380] ;  /* 0x0000e000ff047b82 */ /* 0x002e220000000a00 */
[----:B------:R-:W-:-:S04]  /*1d90*/  MOV R6, 0x400 ;  /* 0x0000040000067802 */ /* 0x000fc80000000f00 */
[----:B--2---:R-:W-:-:S07]  /*1da0*/  LEA R10, R7, R6, 0x18 ;  /* 0x00000006070a7211 */ /* 0x004fce00078ec0ff */
.L_x_37:
[C---:B------:R-:W-:Y:S01]  /*1db0*/  LEA R12, R17.reuse, R10, 0x2 ;  /* 0x0000000a110c7211 */ /* 0x040fe200078e10ff */
[----:B0---4-:R-:W-:-:S04]  /*1dc0*/  IMAD.WIDE R6, R17, 0x4, R4 ;  /* 0x0000000411067825 */ /* 0x011fc800078e0204 */
[----:B------:R-:W0:Y:S01]  /*1dd0*/  LDS R9, [R12] ;  /* 0x000000000c097984 */ /* 0x000e220000000800 */
[----:B------:R-:W-:-:S03]  /*1de0*/  VIADD R17, R17, 0x4 ;  /* 0x0000000411117836 */ /* 0x000fc60000000000 */
[----:B------:R-:W1:Y:S02]  /*1df0*/  LDS R11, [R12+0x4] ;  /* 0x000004000c0b7984 */ /* 0x000e640000000800 */
[----:B------:R-:W-:Y:S02]  /*1e00*/  ISETP.NE.AND P0, PT, R17, R8, PT ;  /* 0x000000081100720c */ /* 0x000fe40003f05270 */
[----:B------:R-:W2:Y:S04]  /*1e10*/  LDS R13, [R12+0x8] ;  /* 0x000008000c0d7984 */ /* 0x000ea80000000800 */
[----:B------:R-:W3:Y:S04]  /*1e20*/  LDS R15, [R12+0xc] ;  /* 0x00000c000c0f7984 */ /* 0x000ee80000000800 */
[----:B0-----:R4:W-:Y:S04]  /*1e30*/  STG.E desc[UR8][R6.64], R9 ;  /* 0x0000000906007986 */ /* 0x0019e8000c101908 */
[----:B-1----:R4:W-:Y:S04]  /*1e40*/  STG.E desc[UR8][R6.64+0x4], R11 ;  /* 0x0000040b06007986 */ /* 0x0029e8000c101908 */
[----:B--2---:R4:W-:Y:S04]  /*1e50*/  STG.E desc[UR8][R6.64+0x8], R13 ;  /* 0x0000080d06007986 */ /* 0x0049e8000c101908 */
[----:B---3--:R4:W-:Y:S01]  /*1e60*/  STG.E desc[UR8][R6.64+0xc], R15 ;  /* 0x00000c0f06007986 */ /* 0x0089e2000c101908 */
[----:B------:R-:W-:Y:S05]  /*1e70*/  @P0 BRA `(.L_x_37) ;  /* 0xfffffffc00cc0947 */ /* 0x000fea000383ffff */
.L_x_1:
[----:B------:R-:W-:Y:S05]  /*1e80*/  BSYNC.RECONVERGENT B0 ;  /* 0x0000000000007941 */ /* 0x000fea0003800200 */
.L_x_0:
[----:B------:R-:W-:Y:S05]  /*1e90*/  WARPSYNC.ALL ;  /* 0x0000000000007948 */ /* 0x000fea0003800000 */
[----:B------:R-:W-:Y:S01]  /*1ea0*/  BAR.SYNC.DEFER_BLOCKING 0x0 ;  /* 0x0000000000007b1d */ /* 0x000fe20000010000 */
[----:B------:R-:W-:-:S13]  /*1eb0*/  ISETP.LE.AND P0, PT, R0, UR4, PT ;  /* 0x0000000400007c0c */ /* 0x000fda000bf03270 */
[----:B------:R-:W-:Y:S05]  /*1ec0*/  @!P0 BRA `(.L_x_38) ;  /* 0xffffffe000888947 */ /* 0x000fea000383ffff */
[----:B------:R-:W-:Y:S05]  /*1ed0*/  EXIT ;  /* 0x000000000000794d */ /* 0x000fea0003800000 */
.L_x_39:
[----:B------:R-:W-:-:S00]  /*1ee0*/  BRA `(.L_x_39) ;  /* 0xfffffffc00fc7947 */ /* 0x000fc0000383ffff */
[----:B------:R-:W-:-:S00]  /*1ef0*/  NOP ;  /* 0x0000000000007918 */ /* 0x000fc00000000000 */
        /* <DEDUP_REMOVED lines=8> */
.L_x_70:


//--------------------- .text._Z20mergeSortInBlock_gpuPii --------------------------
	.section	.text._Z20mergeSortInBlock_gpuPii,"ax",@progbits
	.align	128
        .global         _Z20mergeSortInBlock_gpuPii
        .type           _Z20mergeSortInBlock_gpuPii,@function
        .size           _Z20mergeSortInBlock_gpuPii,(.L_x_69 - _Z20mergeSortInBlock_gpuPii)
        .other          _Z20mergeSortInBlock_gpuPii,@"STO_CUDA_ENTRY STV_DEFAULT"
_Z20mergeSortInBlock_gpuPii:
.text._Z20mergeSortInBlock_gpuPii:
[----:B------:R-:W-:Y:S08]  /*0000*/  LDC R1, c[0x0][0x37c] ;  /* 0x0000df00ff017b82 */ /* 0x000ff00000000800 */
[----:B------:R-:W0:Y:S08]  /*0010*/  S2UR UR4, SR_CTAID.X ;  /* 0x00000000000479c3 */ /* 0x000e300000002500 */
[----:B------:R-:W1:Y:S01]  /*0020*/  LDC R0, c[0x0][0x388] ;  /* 0x0000e200ff007b82 */ /* 0x000e620000000800 */
[----:B0-----:R-:W-:-:S06]  /*0030*/  USHF.L.U32 UR4, UR4, 0xb, URZ ;  /* 0x0000000b04047899 */ /* 0x001fcc00080006ff */
[----:B-1----:R-:W-:-:S13]  /*0040*/  ISETP.LE.AND P0, PT, R0, UR4, PT ;  /* 0x0000000400007c0c */ /* 0x002fda000bf03270 */
[----:B------:R-:W-:Y:S05]  /*0050*/  @P0 EXIT ;  /* 0x000000000000094d */ /* 0x000fea0003800000 */
[----:B------:R-:W0:Y:S01]  /*0060*/  S2R R0, SR_TID.X ;  /* 0x0000000000007919 */ /* 0x000e220000002100 */
[----:B------:R-:W1:Y:S01]  /*0070*/  LDCU UR10, c[0x0][0x360] ;  /* 0x00006c00ff0a77ac */ /* 0x000e620008000800 */
[----:B------:R-:W-:Y:S01]  /*0080*/  MOV R7, 0x110 ;  /* 0x0000011000077802 */ /* 0x000fe20000000f00 */
[----:B------:R-:W2:Y:S01]  /*0090*/  LDCU.64 UR8, c[0x0][0x358] ;  /* 0x00006b00ff0877ac */ /* 0x000ea20008000a00 */
[----:B-1----:R-:W-:Y:S02]  /*00a0*/  ULOP3.LUT UR5, UR10, 0xffff, URZ, 0xc0, !UPT ;  /* 0x0000ffff0a057892 */ /* 0x002fe4000f8ec0ff */
[----:B0-----:R-:W-:-:S04]  /*00b0*/  VIADD R2, R0, UR10 ;  /* 0x0000000a00027c36 */ /* 0x001fc80008000000 */
[----:B------:R-:W-:-:S05]  /*00c0*/  IMAD.MOV R2, RZ, RZ, -R2 ;  /* 0x000000ffff027224 */ /* 0x000fca00078e0a02 */
[----:B------:R-:W-:-:S05]  /*00d0*/  PRMT R2, R2, 0x7710, RZ ;  /* 0x0000771002027816 */ /* 0x000fca00000000ff */
[----:B------:R-:W-:-:S05]  /*00e0*/  VIADD R2, R2, 0x7ff ;  /* 0x000007ff02027836 */ /* 0x000fca0000000000 */
[----:B--2---:R-:W-:-:S07]  /*00f0*/  LOP3.LUT R2, R2, 0xffff, RZ, 0xc0, !PT ;  /* 0x0000ffff02027812 */ /* 0x004fce00078ec0ff */
[----:B------:R-:W-:Y:S05]  /*0100*/  CALL.REL.NOINC `($__internal_0_$__cuda_sm20_div_u16) ;  /* 0x0000001400b87944 */ /* 0x000fea0003c00000 */
[C---:B------:R-:W-:Y:S01]  /*0110*/  LOP3.LUT R2, R3.reuse, 0x3, RZ, 0xc0, !PT ;  /* 0x0000000303027812 */ /* 0x040fe200078ec0ff */
[----:B------:R-:W0:Y:S01]  /*0120*/  LDCU UR6, c[0x0][0x388] ;  /* 0x00007100ff0677ac */ /* 0x000e220008000800 */
[----:B------:R-:W-:Y:S01]  /*0130*/  LOP3.LUT R4, R3, 0xffff, RZ, 0xc0, !PT ;  /* 0x0000ffff03047812 */ /* 0x000fe200078ec0ff */
[----:B------:R-:W-:Y:S01]  /*0140*/  BSSY.RECONVERGENT B0, `(.L_x_40) ;  /* 0x0000018000007945 */ /* 0x000fe20003800200 */
[----:B------:R-:W-:Y:S01]  /*0150*/  ISETP.NE.AND P0, PT, R2, 0x2, PT ;  /* 0x000000020200780c */ /* 0x000fe20003f05270 */
[----:B------:R-:W1:Y:S01]  /*0160*/  LDCU UR5, c[0x0][0x388] ;  /* 0x00007100ff0577ac */ /* 0x000e620008000800 */
[----:B------:R-:W-:Y:S01]  /*0170*/  ISETP.GE.U32.AND P1, PT, R4, 0x2, PT ;  /* 0x000000020400780c */ /* 0x000fe20003f26070 */
[----:B------:R-:W-:-:S10]  /*0180*/  IMAD.MOV.U32 R4, RZ, RZ, R0 ;  /* 0x000000ffff047224 */ /* 0x000fd400078e0000 */
[----:B------:R-:W-:Y:S05]  /*0190*/  @!P0 BRA `(.L_x_41) ;  /* 0x0000000000488947 */ /* 0x000fea0003800000 */
[----:B------:R-:W2:Y:S01]  /*01a0*/  S2R R9, SR_CgaCtaId ;  /* 0x0000000000097919 */ /* 0x000ea20000008800 */
[----:B------:R-:W-:Y:S01]  /*01b0*/  MOV R6, 0x400 ;  /* 0x0000040000067802 */ /* 0x000fe20000000f00 */
[----:B------:R-:W-:Y:S02]  /*01c0*/  IMAD.MOV.U32 R5, RZ, RZ, RZ ;  /* 0x000000ffff057224 */ /* 0x000fe400078e00ff */
[----:B------:R-:W-:Y:S01]  /*01d0*/  IMAD.MOV.U32 R4, RZ, RZ, R0 ;  /* 0x000000ffff047224 */ /* 0x000fe200078e0000 */
[----:B--2---:R-:W-:-:S07]  /*01e0*/  LEA R9, R9, R6, 0x18 ;  /* 0x0000000609097211 */ /* 0x004fce00078ec0ff */
.L_x_42:
[----:B--2---:R-:W-:Y:S01]  /*01f0*/  IADD3 R11, PT, PT, R4, UR4, RZ ;  /* 0x00000004040b7c10 */ /* 0x004fe2000fffe0ff */
[----:B------:R-:W-:-:S03]  /*0200*/  IMAD.MOV.U32 R8, RZ, RZ, 0x7fffffff ;  /* 0x7fffffffff087424 */ /* 0x000fc600078e00ff */
[----:B-1----:R-:W-:-:S13]  /*0210*/  ISETP.GE.AND P0, PT, R11, UR5, PT ;  /* 0x000000050b007c0c */ /* 0x002fda000bf06270 */
[----:B------:R-:W1:Y:S02]  /*0220*/  @!P0 LDC.64 R6, c[0x0][0x380] ;  /* 0x0000e000ff068b82 */ /* 0x000e640000000a00 */
[----:B-1----:R-:W-:-:S05]  /*0230*/  @!P0 IMAD.WIDE R6, R11, 0x4, R6 ;  /* 0x000000040b068825 */ /* 0x002fca00078e0206 */
[----:B------:R-:W2:Y:S01]  /*0240*/  @!P0 LDG.E R8, desc[UR8][R6.64] ;  /* 0x0000000806088981 */ /* 0x000ea2000c1e1900 */
[C---:B------:R-:W-:Y:S02]  /*0250*/  IMAD R11, R4.reuse, 0x4, R9 ;  /* 0x00000004040b7824 */ /* 0x040fe400078e0209 */
[----:B------:R-:W-:Y:S02]  /*0260*/  VIADD R5, R5, 0x1 ;  /* 0x0000000105057836 */ /* 0x000fe40000000000 */
[----:B------:R-:W-:-:S03]  /*0270*/  VIADD R4, R4, UR10 ;  /* 0x0000000a04047c36 */ /* 0x000fc60008000000 */
[----:B------:R-:W-:-:S04]  /*0280*/  LOP3.LUT R10, R5, R2, RZ, 0x3c, !PT ;  /* 0x00000002050a7212 */ /* 0x000fc800078e3cff */
[----:B------:R-:W-:Y:S01]  /*0290*/  ISETP.NE.AND P0, PT, R10, 0x2, PT ;  /* 0x000000020a00780c */ /* 0x000fe20003f05270 */
[----:B--2---:R2:W-:-:S12]  /*02a0*/  STS [R11], R8 ;  /* 0x000000080b007388 */ /* 0x0045d80000000800 */
[----:B------:R-:W-:Y:S05]  /*02b0*/  @P0 BRA `(.L_x_42) ;  /* 0xfffffffc00cc0947 */ /* 0x000fea000383ffff */
.L_x_41:
[----:B01----:R-:W-:Y:S05]  /*02c0*/  BSYNC.RECONVERGENT B0 ;  /* 0x0000000000007941 */ /* 0x003fea0003800200 */
.L_x_40:
[----:B------:R-:W-:Y:S04]  /*02d0*/  BSSY.RECONVERGENT B0, `(.L_x_43) ;  /* 0x0000029000007945 */ /* 0x000fe80003800200 */
[----:B------:R-:W-:Y:S05]  /*02e0*/  @!P1 BRA `(.L_x_44) ;  /* 0x00000000009c9947 */ /* 0x000fea0003800000 */
[----:B------:R-:W0:Y:S01]  /*02f0*/  S2R R6, SR_CgaCtaId ;  /* 0x0000000000067919 */ /* 0x000e220000008800 */
[----:B------:R-:W-:-:S04]  /*0300*/  MOV R5, 0x400 ;  /* 0x0000040000057802 */ /* 0x000fc80000000f00 */
[----:B0-----:R-:W-:-:S07]  /*0310*/  LEA R5, R6, R5, 0x18 ;  /* 0x0000000506057211 */ /* 0x001fce00078ec0ff */
.L_x_45:
[----:B0-----:R-:W-:Y:S02]  /*0320*/  VIADD R15, R4, UR4 ;  /* 0x00000004040f7c36 */ /* 0x001fe40008000000 */
[----:B------:R-:W-:Y:S02]  /*0330*/  IMAD.MOV.U32 R14, RZ, RZ, 0x7fffffff ;  /* 0x7fffffffff0e7424 */ /* 0x000fe400078e00ff */
[C---:B------:R-:W-:Y:S01]  /*0340*/  VIADD R17, R15.reuse, UR10 ;  /* 0x0000000a0f117c36 */ /* 0x040fe20008000000 */
[----:B------:R-:W-:Y:S01]  /*0350*/  ISETP.GE.AND P0, PT, R15, UR6, PT ;  /* 0x000000060f007c0c */ /* 0x000fe2000bf06270 */
[----:B------:R-:W-:-:S03]  /*0360*/  IMAD.MOV.U32 R16, RZ, RZ, 0x7fffffff ;  /* 0x7fffffffff107424 */ /* 0x000fc600078e00ff */
[C---:B------:R-:W-:Y:S02]  /*0370*/  IADD3 R19, PT, PT, R17.reuse, UR10, RZ ;  /* 0x0000000a11137c10 */ /* 0x040fe4000fffe0ff */
[----:B------:R-:W-:Y:S02]  /*0380*/  ISETP.GE.AND P1, PT, R17, UR6, PT ;  /* 0x0000000611007c0c */ /* 0x000fe4000bf26270 */
[C---:B------:R-:W-:Y:S01]  /*0390*/  ISETP.GE.AND P2, PT, R19.reuse, UR6, PT ;  /* 0x0000000613007c0c */ /* 0x040fe2000bf46270 */
[----:B------:R-:W-:-:S04]  /*03a0*/  VIADD R21, R19, UR10 ;  /* 0x0000000a13157c36 */ /* 0x000fc80008000000 */
[----:B------:R-:W0:Y:S01]  /*03b0*/  @!P0 LDC.64 R6, c[0x0][0x380] ;  /* 0x0000e000ff068b82 */ /* 0x000e220000000a00 */
[----:B------:R-:W-:-:S07]  /*03c0*/  ISETP.GE.AND P3, PT, R21, UR6, PT ;  /* 0x0000000615007c0c */ /* 0x000fce000bf66270 */
[----:B--2---:R-:W1:Y:S08]  /*03d0*/  @!P1 LDC.64 R8, c[0x0][0x380] ;  /* 0x0000e000ff089b82 */ /* 0x004e700000000a00 */
[----:B------:R-:W2:Y:S08]  /*03e0*/  @!P2 LDC.64 R12, c[0x0][0x380] ;  /* 0x0000e000ff0cab82 */ /* 0x000eb00000000a00 */
[----:B------:R-:W3:Y:S01]  /*03f0*/  @!P3 LDC.64 R10, c[0x0][0x380] ;  /* 0x0000e000ff0abb82 */ /* 0x000ee20000000a00 */
[----:B0-----:R-:W-:-:S04]  /*0400*/  @!P0 IMAD.WIDE R6, R15, 0x4, R6 ;  /* 0x000000040f068825 */ /* 0x001fc800078e0206 */
[----:B------:R-:W-:Y:S01]  /*0410*/  IMAD.MOV.U32 R15, RZ, RZ, 0x7fffffff ;  /* 0x7fffffffff0f7424 */ /* 0x000fe200078e00ff */
[----:B------:R-:W4:Y:S01]  /*0420*/  @!P0 LDG.E R14, desc[UR8][R6.64] ;  /* 0x00000008060e8981 */ /* 0x000f22000c1e1900 */
[----:B-1----:R-:W-:-:S04]  /*0430*/  @!P1 IMAD.WIDE R8, R17, 0x4, R8 ;  /* 0x0000000411089825 */ /* 0x002fc800078e0208 */
[----:B------:R-:W-:Y:S01]  /*0440*/  IMAD.MOV.U32 R17, RZ, RZ, 0x7fffffff ;  /* 0x7fffffffff117424 */ /* 0x000fe200078e00ff */
[----:B------:R-:W5:Y:S01]  /*0450*/  @!P1 LDG.E R15, desc[UR8][R8.64] ;  /* 0x00000008080f9981 */ /* 0x000f62000c1e1900 */
[----:B--2---:R-:W-:-:S05]  /*0460*/  @!P2 IMAD.WIDE R12, R19, 0x4, R12 ;  /* 0x00000004130ca825 */ /* 0x004fca00078e020c */
[----:B------:R-:W2:Y:S01]  /*0470*/  @!P2 LDG.E R16, desc[UR8][R12.64] ;  /* 0x000000080c10a981 */ /* 0x000ea2000c1e1900 */
[----:B---3--:R-:W-:-:S05]  /*0480*/  @!P3 IMAD.WIDE R10, R21, 0x4, R10 ;  /* 0x00000004150ab825 */ /* 0x008fca00078e020a */
[----:B------:R-:W3:Y:S01]  /*0490*/  @!P3 LDG.E R17, desc[UR8][R10.64] ;  /* 0x000000080a11b981 */ /* 0x000ee2000c1e1900 */
[----:B------:R-:W0:Y:S01]  /*04a0*/  LDC R22, c[0x0][0x360] ;  /* 0x0000d800ff167b82 */ /* 0x000e220000000800 */
[----:B------:R-:W-:-:S05]  /*04b0*/  LEA R19, R4, R5, 0x2 ;  /* 0x0000000504137211 */ /* 0x000fca00078e10ff */
[----:B0-----:R-:W-:-:S04]  /*04c0*/  IMAD R20, R22, 0x4, R19 ;  /* 0x0000000416147824 */ /* 0x001fc800078e0213 */
[----:B------:R-:W-:-:S04]  /*04d0*/  IMAD R21, R22, 0x4, R20 ;  /* 0x0000000416157824 */ /* 0x000fc800078e0214 */
[C---:B------:R-:W-:Y:S02]  /*04e0*/  IMAD R18, R22.reuse, 0x4, R21 ;  /* 0x0000000416127824 */ /* 0x040fe400078e0215 */
[----:B------:R-:W-:-:S05]  /*04f0*/  IMAD R4, R22, 0x4, R4 ;  /* 0x0000000416047824 */ /* 0x000fca00078e0204 */
[----:B------:R-:W-:Y:S01]  /*0500*/  ISETP.GE.U32.AND P0, PT, R4, 0x800, PT ;  /* 0x000008000400780c */ /* 0x000fe20003f06070 */
[----:B----4-:R0:W-:Y:S04]  /*0510*/  STS [R19], R14 ;  /* 0x0000000e13007388 */ /* 0x0101e80000000800 */
[----:B-----5:R0:W-:Y:S04]  /*0520*/  STS [R20], R15 ;  /* 0x0000000f14007388 */ /* 0x0201e80000000800 */
[----:B--2---:R0:W-:Y:S04]  /*0530*/  STS [R21], R16 ;  /* 0x0000001015007388 */ /* 0x0041e80000000800 */
[----:B---3--:R0:W-:Y:S01]  /*0540*/  STS [R18], R17 ;  /* 0x0000001112007388 */ /* 0x0081e20000000800 */
[----:B------:R-:W-:Y:S05]  /*0550*/  @!P0 BRA `(.L_x_45) ;  /* 0xfffffffc00708947 */ /* 0x000fea000383ffff */
.L_x_44:
[----:B------:R-:W-:Y:S05]  /*0560*/  BSYNC.RECONVERGENT B0 ;  /* 0x0000000000007941 */ /* 0x000fea0003800200 */
.L_x_43:
[----:B------:R-:W-:Y:S01]  /*0570*/  BAR.SYNC.DEFER_BLOCKING 0x0 ;  /* 0x0000000000007b1d */ /* 0x000fe20000010000 */
[----:B------:R-:W-:-:S07]  /*0580*/  IMAD.MOV.U32 R5, RZ, RZ, 0x2 ;  /* 0x00000002ff057424 */ /* 0x000fce00078e00ff */
.L_x_63:
[----:B--2---:R-:W-:-:S05]  /*0590*/  IMAD R8, R0, R5, RZ ;  /* 0x0000000500087224 */ /* 0x004fca00078e02ff */
[----:B------:R-:W-:-:S04]  /*05a0*/  IADD3 R4, PT, PT, R8, R5, RZ ;  /* 0x0000000508047210 */ /* 0x000fc80007ffe0ff */
[----:B------:R-:W-:-:S13]  /*05b0*/  ISETP.GT.AND P0, PT, R4, 0x800, PT ;  /* 0x000008000400780c */ /* 0x000fda0003f04270 */
[----:B01-34-:R-:W-:Y:S05]  /*05c0*/  @P0 BRA `(.L_x_46) ;  /* 0x0000000c00680947 */ /* 0x01bfea0003800000 */
[----:B------:R-:W-:Y:S05]  /*05d0*/  WARPSYNC.ALL ;  /* 0x0000000000007948 */ /* 0x000fea0003800000 */
[----:B------:R-:W-:Y:S01]  /*05e0*/  BAR.SYNC.DEFER_BLOCKING 0x0 ;  /* 0x0000000000007b1d */ /* 0x000fe20000010000 */
[----:B------:R-:W-:Y:S01]  /*05f0*/  SHF.R.S32.HI R9, RZ, 0x1, R5 ;  /* 0x00000001ff097819 */ /* 0x000fe20000011405 */
[--C-:B------:R-:W-:Y:S02]  /*0600*/  IMAD.MOV.U32 R10, RZ, RZ, R8.reuse ;  /* 0x000000ffff0a7224 */ /* 0x100fe400078e0008 */
[----:B------:R-:W-:-:S04]  /*0610*/  IMAD.MOV.U32 R11, RZ, RZ, R8 ;  /* 0x000000ffff0b7224 */ /* 0x000fc800078e0008 */
[----:B------:R-:W-:Y:S01]  /*0620*/  BAR.SYNC.DEFER_BLOCKING 0x0 ;  /* 0x0000000000007b1d */ /* 0x000fe20000010000 */
[----:B------:R-:W-:Y:S01]  /*0630*/  ISETP.GE.AND P0, PT, R9, 0x1, PT ;  /* 0x000000010900780c */ /* 0x000fe20003f06270 */
[----:B0-----:R-:W-:-:S04]  /*0640*/  IMAD.IADD R19, R8, 0x1, R9 ;  /* 0x0000000108137824 */ /* 0x001fc800078e0209 */
[----:B------:R-:W-:-:S08]  /*0650*/  IMAD.MOV.U32 R7, RZ, RZ, R19 ;  /* 0x000000ffff077224 */ /* 0x000fd000078e0013 */
[----:B------:R-:W-:Y:S05]  /*0660*/  @!P0 BRA `(.L_x_47) ;  /* 0x0000000000608947 */ /* 0x000fea0003800000 */
[----:B------:R-:W0:Y:S01]  /*0670*/  S2UR UR6, SR_CgaCtaId ;  /* 0x00000000000679c3 */ /* 0x000e220000008800 */
[----:B------:R-:W-:Y:S01]  /*0680*/  BSSY.RECONVERGENT B0, `(.L_x_47) ;  /* 0x0000016000007945 */ /* 0x000fe20003800200 */
[----:B------:R-:W-:Y:S02]  /*0690*/  UMOV UR5, 0x400 ;  /* 0x0000040000057882 */ /* 0x000fe40000000000 */
[----:B0-----:R-:W-:-:S12]  /*06a0*/  ULEA UR5, UR6, UR5, 0x18 ;  /* 0x0000000506057291 */ /* 0x001fd8000f8ec0ff */
.L_x_48:
[----:B------:R-:W-:Y:S02]  /*06b0*/  LEA R6, R10, UR5, 0x2 ;  /* 0x000000050a067c11 */ /* 0x000fe4000f8e10ff */
[----:B------:R-:W-:Y:S02]  /*06c0*/  LEA R12, R7, UR5, 0x2 ;  /* 0x00000005070c7c11 */ /* 0x000fe4000f8e10ff */
[C---:B------:R-:W-:Y:S01]  /*06d0*/  LEA R17, R11.reuse, UR5, 0x2 ;  /* 0x000000050b117c11 */ /* 0x040fe2000f8e10ff */
[----:B------:R-:W-:Y:S01]  /*06e0*/  VIADD R11, R11, 0x1 ;  /* 0x000000010b0b7836 */ /* 0x000fe20000000000 */
[----:B------:R-:W-:Y:S01]  /*06f0*/  LDS R6, [R6] ;  /* 0x0000000006067984 */ /* 0x000fe20000000800 */
[----:B------:R-:W-:-:S03]  /*0700*/  IADD3 R15, PT, PT, R7, 0x1, RZ ;  /* 0x00000001070f7810 */ /* 0x000fc60007ffe0ff */
[----:B------:R-:W0:Y:S02]  /*0710*/  LDS R13, [R12] ;  /* 0x000000000c0d7984 */ /* 0x000e240000000800 */
[CC--:B0-----:R-:W-:Y:S02]  /*0720*/  ISETP.GT.AND P0, PT, R6.reuse, R13.reuse, PT ;  /* 0x0000000d0600720c */ /* 0x0c1fe40003f04270 */
[CC--:B------:R-:W-:Y:S02]  /*0730*/  ISETP.GT.AND P1, PT, R6.reuse, R13.reuse, PT ;  /* 0x0000000d0600720c */ /* 0x0c0fe40003f24270 */
[----:B------:R-:W-:Y:S01]  /*0740*/  VIMNMX R14, PT, PT, R6, R13, PT ;  /* 0x0000000d060e7248 */ /* 0x000fe20003fe0100 */
[----:B------:R-:W-:-:S04]  /*0750*/  VIADD R13, R10, 0x1 ;  /* 0x000000010a0d7836 */ /* 0x000fc80000000000 */
        /* <DEDUP_REMOVED lines=8> */
[----:B------:R-:W-:Y:S05]  /*07e0*/  BSYNC.RECONVERGENT B0 ;  /* 0x0000000000007941 */ /* 0x000fea0003800200 */
.L_x_47:
[----:B------:R-:W-:Y:S01]  /*07f0*/  ISETP.GE.AND P0, PT, R10, R19, PT ;  /* 0x000000130a00720c */ /* 0x000fe20003f06270 */
[----:B------:R-:W-:Y:S01]  /*0800*/  BSSY.RECONVERGENT B0, `(.L_x_49) ;  /* 0x0000084000007945 */ /* 0x000fe20003800200 */
[----:B------:R-:W-:-:S11]  /*0810*/  MOV R6, R11 ;  /* 0x0000000b00067202 */ /* 0x000fd60000000f00 */
[----:B------:R-:W-:Y:S05]  /*0820*/  @P0 BRA `(.L_x_50) ;  /* 0x0000000800040947 */ /* 0x000fea0003800000 */
[----:B------:R-:W-:Y:S01]  /*0830*/  IMAD.IADD R6, R19, 0x1, -R10 ;  /* 0x0000000113067824 */ /* 0x000fe200078e0a0a */
[----:B------:R-:W-:Y:S01]  /*0840*/  BSSY.RECONVERGENT B1, `(.L_x_51) ;  /* 0x000001b000017945 */ /* 0x000fe20003800200 */
[----:B------:R-:W-:-:S03]  /*0850*/  IMAD.IADD R12, R10, 0x1, -R19 ;  /* 0x000000010a0c7824 */ /* 0x000fc600078e0a13 */
[----:B------:R-:W-:Y:S01]  /*0860*/  LOP3.LUT P0, R14, R6, 0x3, RZ, 0xc0, !PT ;  /* 0x00000003060e7812 */ /* 0x000fe2000780c0ff */
[----:B------:R-:W-:Y:S01]  /*0870*/  IMAD.MOV.U32 R6, RZ, RZ, R11 ;  /* 0x000000ffff067224 */ /* 0x000fe200078e000b */
[----:B------:R-:W-:Y:S01]  /*0880*/  ISETP.GT.U32.AND P1, PT, R12, -0x4, PT ;  /* 0xfffffffc0c00780c */ /* 0x000fe20003f24070 */
[----:B------:R-:W-:-:S10]  /*0890*/  IMAD.MOV.U32 R12, RZ, RZ, R10 ;  /* 0x000000ffff0c7224 */ /* 0x000fd400078e000a */
[----:B------:R-:W-:Y:S05]  /*08a0*/  @!P0 BRA `(.L_x_52) ;  /* 0x0000000000508947 */ /* 0x000fea0003800000 */
[----:B------:R-:W0:Y:S01]  /*08b0*/  S2UR UR6, SR_CgaCtaId ;  /* 0x00000000000679c3 */ /* 0x000e220000008800 */
[----:B------:R-:W-:Y:S01]  /*08c0*/  UMOV UR5, 0x400 ;  /* 0x0000040000057882 */ /* 0x000fe20000000000 */
[----:B------:R-:W-:Y:S01]  /*08d0*/  ISETP.NE.AND P0, PT, R14, 0x1, PT ;  /* 0x000000010e00780c */ /* 0x000fe20003f05270 */
[----:B------:R-:W-:Y:S01]  /*08e0*/  VIADD R12, R10, 0x1 ;  /* 0x000000010a0c7836 */ /* 0x000fe20000000000 */
[----:B------:R-:W-:Y:S01]  /*08f0*/  IADD3 R6, PT, PT, R11, 0x1, RZ ;  /* 0x000000010b067810 */ /* 0x000fe20007ffe0ff */
[----:B0-----:R-:W-:-:S06]  /*0900*/  ULEA UR5, UR6, UR5, 0x18 ;  /* 0x0000000506057291 */ /* 0x001fcc000f8ec0ff */
[----:B------:R-:W-:Y:S02]  /*0910*/  LEA R15, R10, UR5, 0x2 ;  /* 0x000000050a0f7c11 */ /* 0x000fe4000f8e10ff */
[----:B------:R-:W-:-:S03]  /*0920*/  LEA R16, R11, UR5, 0x2 ;  /* 0x000000050b107c11 */ /* 0x000fc6000f8e10ff */
[----:B------:R-:W0:Y:S04]  /*0930*/  LDS R13, [R15] ;  /* 0x000000000f0d7984 */ /* 0x000e280000000800 */
[----:B0-----:R0:W-:Y:S01]  /*0940*/  STS [R16], R13 ;  /* 0x0000000d10007388 */ /* 0x0011e20000000800 */
[----:B------:R-:W-:Y:S05]  /*0950*/  @!P0 BRA `(.L_x_52) ;  /* 0x0000000000248947 */ /* 0x000fea0003800000 */
[----:B0-----:R-:W0:Y:S01]  /*0960*/  LDS R13, [R15+0x4] ;  /* 0x000004000f0d7984 */ /* 0x001e220000000800 */
[----:B------:R-:W-:Y:S01]  /*0970*/  ISETP.NE.AND P0, PT, R14, 0x2, PT ;  /* 0x000000020e00780c */ /* 0x000fe20003f05270 */
[----:B------:R-:W-:Y:S02]  /*0980*/  VIADD R6, R11, 0x2 ;  /* 0x000000020b067836 */ /* 0x000fe40000000000 */
[----:B------:R-:W-:-:S10]  /*0990*/  VIADD R12, R10, 0x2 ;  /* 0x000000020a0c7836 */ /* 0x000fd40000000000 */
[----:B------:R-:W-:Y:S02]  /*09a0*/  @P0 VIADD R6, R11, 0x3 ;  /* 0x000000030b060836 */ /* 0x000fe40000000000 */
[----:B------:R-:W-:Y:S01]  /*09b0*/  @P0 VIADD R12, R10, 0x3 ;  /* 0x000000030a0c0836 */ /* 0x000fe20000000000 */
[----:B0-----:R-:W-:Y:S04]  /*09c0*/  STS [R16+0x4], R13 ;  /* 0x0000040d10007388 */ /* 0x001fe80000000800 */
[----:B------:R-:W0:Y:S04]  /*09d0*/  @P0 LDS R14, [R15+0x8] ;  /* 0x000008000f0e0984 */ /* 0x000e280000000800 */
[----:B0-----:R1:W-:Y:S02]  /*09e0*/  @P0 STS [R16+0x8], R14 ;  /* 0x0000080e10000388 */ /* 0x0013e40000000800 */
.L_x_52:
[----:B------:R-:W-:Y:S05]  /*09f0*/  BSYNC.RECONVERGENT B1 ;  /* 0x0000000000017941 */ /* 0x000fea0003800200 */
.L_x_51:
[----:B------:R-:W-:Y:S05]  /*0a00*/  @P1 BRA `(.L_x_50) ;  /* 0x00000004008c1947 */ /* 0x000fea0003800000 */
[----:B------:R-:W2:Y:S01]  /*0a10*/  S2UR UR6, SR_CgaCtaId ;  /* 0x00000000000679c3 */ /* 0x000ea20000008800 */
[----:B------:R-:W-:Y:S01]  /*0a20*/  IADD3 R8, PT, PT, -R9, R12, -R8 ;  /* 0x0000000c09087210 */ /* 0x000fe20007ffe908 */
[----:B------:R-:W-:Y:S01]  /*0a30*/  UMOV UR5, 0x400 ;  /* 0x0000040000057882 */ /* 0x000fe20000000000 */
[----:B------:R-:W-:Y:S02]  /*0a40*/  BSSY.RELIABLE B1, `(.L_x_53) ;  /* 0x0000051000017945 */ /* 0x000fe40003800100 */
[----:B------:R-:W-:Y:S01]  /*0a50*/  ISETP.GE.AND P0, PT, R8, RZ, PT ;  /* 0x000000ff0800720c */ /* 0x000fe20003f06270 */
[----:B--2---:R-:W-:-:S04]  /*0a60*/  ULEA UR5, UR6, UR5, 0x18 ;  /* 0x0000000506057291 */ /* 0x004fc8000f8ec0ff */
[----:B------:R-:W-:-:S06]  /*0a70*/  UIADD3 UR5, UPT, UPT, UR5, 0x8, URZ ;  /* 0x0000000805057890 */ /* 0x000fcc000fffe0ff */
[----:B------:R-:W-:Y:S02]  /*0a80*/  LEA R9, R12, UR5, 0x2 ;  /* 0x000000050c097c11 */ /* 0x000fe4000f8e10ff */
[----:B------:R-:W-:Y:S01]  /*0a90*/  LEA R10, R6, UR5, 0x2 ;  /* 0x00000005060a7c11 */ /* 0x000fe2000f8e10ff */
[----:B------:R-:W-:Y:S06]  /*0aa0*/  @P0 BRA `(.L_x_54) ;  /* 0x0000000400280947 */ /* 0x000fec0003800000 */
[----:B------:R-:W-:Y:S01]  /*0ab0*/  IMAD.MOV R11, RZ, RZ, -R8 ;  /* 0x000000ffff0b7224 */ /* 0x000fe200078e0a08 */
[----:B------:R-:W-:Y:S01]  /*0ac0*/  BSSY.RECONVERGENT B2, `(.L_x_55) ;  /* 0x000002b000027945 */ /* 0x000fe20003800200 */
[----:B------:R-:W-:-:S03]  /*0ad0*/  PLOP3.LUT P0, PT, PT, PT, PT, 0x80, 0x8 ;  /* 0x000000000008781c */ /* 0x000fc60003f0f070 */
[----:B------:R-:W-:-:S13]  /*0ae0*/  ISETP.GT.AND P1, PT, R11, 0xc, PT ;  /* 0x0000000c0b00780c */ /* 0x000fda0003f24270 */
[----:B------:R-:W-:Y:S05]  /*0af0*/  @!P1 BRA `(.L_x_56) ;  /* 0x00000000009c9947 */ /* 0x000fea0003800000 */
[----:B------:R-:W-:-:S13]  /*0b00*/  PLOP3.LUT P0, PT, PT, PT, PT, 0x8, 0x80 ;  /* 0x000000000080781c */ /* 0x000fda0003f0e170 */
.L_x_57:
[----:B------:R-:W2:Y:S01]  /*0b10*/  LDS R11, [R9+-0x8] ;  /* 0xfffff800090b7984 */ /* 0x000ea20000000800 */
[----:B------:R-:W-:Y:S01]  /*0b20*/  IADD3 R8, PT, PT, R8, 0x10, RZ ;  /* 0x0000001008087810 */ /* 0x000fe20007ffe0ff */
[----:B------:R-:W-:-:S03]  /*0b30*/  VIADD R6, R6, 0x10 ;  /* 0x0000001006067836 */ /* 0x000fc60000000000 */
[----:B------:R-:W-:Y:S01]  /*0b40*/  ISETP.GE.AND P1, PT, R8, -0xc, PT ;  /* 0xfffffff40800780c */ /* 0x000fe20003f26270 */
[----:B--2---:R-:W-:Y:S04]  /*0b50*/  STS [R10+-0x8], R11 ;  /* 0xfffff80b0a007388 */ /* 0x004fe80000000800 */
[----:B0-----:R-:W0:Y:S04]  /*0b60*/  LDS R13, [R9+-0x4] ;  /* 0xfffffc00090d7984 */ /* 0x001e280000000800 */
[----:B0-----:R-:W-:Y:S04]  /*0b70*/  STS [R10+-0x4], R13 ;  /* 0xfffffc0d0a007388 */ /* 0x001fe80000000800 */
[----:B------:R-:W0:Y:S04]  /*0b80*/  LDS R15, [R9] ;  /* 0x00000000090f7984 */ /* 0x000e280000000800 */
[----:B0-----:R-:W-:Y:S04]  /*0b90*/  STS [R10], R15 ;  /* 0x0000000f0a007388 */ /* 0x001fe80000000800 */
[----:B------:R-:W0:Y:S04]  /*0ba0*/  LDS R17, [R9+0x4] ;  /* 0x0000040009117984 */ /* 0x000e280000000800 */
[----:B0-----:R-:W-:Y:S04]  /*0bb0*/  STS [R10+0x4], R17 ;  /* 0x000004110a007388 */ /* 0x001fe80000000800 */
        /* <DEDUP_REMOVED lines=22> */
[----:B------:R0:W2:Y:S02]  /*0d20*/  LDS R17, [R9+0x34] ;  /* 0x0000340009117984 */ /* 0x0000a40000000800 */
[----:B0-----:R-:W-:-:S02]  /*0d30*/  VIADD R9, R9, 0x40 ;  /* 0x0000004009097836 */ /* 0x001fc40000000000 */
[----:B--2---:R0:W-:Y:S02]  /*0d40*/  STS [R10+0x34], R17 ;  /* 0x000034110a007388 */ /* 0x0041e40000000800 */
[----:B0-----:R-:W-:Y:S01]  /*0d50*/  VIADD R10, R10, 0x40 ;  /* 0x000000400a0a7836 */ /* 0x001fe20000000000 */
[----:B------:R-:W-:Y:S06]  /*0d60*/  @!P1 BRA `(.L_x_57) ;  /* 0xfffffffc00689947 */ /* 0x000fec000383ffff */
.L_x_56:
[----:B------:R-:W-:Y:S05]  /*0d70*/  BSYNC.RECONVERGENT B2 ;  /* 0x0000000000027941 */ /* 0x000fea0003800200 */
.L_x_55:
[----:B------:R-:W-:Y:S01]  /*0d80*/  IMAD.MOV R11, RZ, RZ, -R8 ;  /* 0x000000ffff0b7224 */ /* 0x000fe200078e0a08 */
[----:B------:R-:W-:Y:S04]  /*0d90*/  BSSY.RECONVERGENT B2, `(.L_x_58) ;  /* 0x0000018000027945 */ /* 0x000fe80003800200 */
[----:B------:R-:W-:-:S13]  /*0da0*/  ISETP.GT.AND P1, PT, R11, 0x4, PT ;  /* 0x000000040b00780c */ /* 0x000fda0003f24270 */
[----:B------:R-:W-:Y:S05]  /*0db0*/  @!P1 BRA `(.L_x_59) ;  /* 0x0000000000549947 */ /* 0x000fea0003800000 */
[----:B------:R-:W2:Y:S01]  /*0dc0*/  LDS R11, [R9+-0x8] ;  /* 0xfffff800090b7984 */ /* 0x000ea20000000800 */
[----:B------:R-:W-:Y:S01]  /*0dd0*/  PLOP3.LUT P0, PT, PT, PT, PT, 0x8, 0x80 ;  /* 0x000000000080781c */ /* 0x000fe20003f0e170 */
[----:B------:R-:W-:Y:S01]  /*0de0*/  VIADD R6, R6, 0x8 ;  /* 0x0000000806067836 */ /* 0x000fe20000000000 */
[----:B------:R-:W-:Y:S01]  /*0df0*/  IADD3 R8, PT, PT, R8, 0x8, RZ ;  /* 0x0000000808087810 */ /* 0x000fe20007ffe0ff */
        /* <DEDUP_REMOVED lines=16> */
[----:B0-----:R-:W-:-:S07]  /*0f00*/  VIADD R10, R10, 0x20 ;  /* 0x000000200a0a7836 */ /* 0x001fce0000000000 */
.L_x_59:
[----:B------:R-:W-:Y:S05]  /*0f10*/  BSYNC.RECONVERGENT B2 ;  /* 0x0000000000027941 */ /* 0x000fea0003800200 */
.L_x_58:
[----:B------:R-:W-:-:S13]  /*0f20*/  ISETP.EQ.AND P1, PT, R8, RZ, PT ;  /* 0x000000ff0800720c */ /* 0x000fda0003f22270 */
[----:B------:R-:W-:Y:S05]  /*0f30*/  @!P0 BREAK.RELIABLE P1, B1 ;  /* 0x0000000000018942 */ /* 0x000fea0000800100 */
[----:B------:R-:W-:Y:S05]  /*0f40*/  @!P0 BRA P1, `(.L_x_50) ;  /* 0x00000000003c8947 */ /* 0x000fea0000800000 */
.L_x_54:
[----:B------:R-:W-:Y:S05]  /*0f50*/  BSYNC.RELIABLE B1 ;  /* 0x0000000000017941 */ /* 0x000fea0003800100 */
.L_x_53:
[----:B------:R-:W2:Y:S01]  /*0f60*/  LDS R11, [R9+-0x8] ;  /* 0xfffff800090b7984 */ /* 0x000ea20000000800 */
[----:B------:R-:W-:Y:S02]  /*0f70*/  VIADD R8, R8, 0x4 ;  /* 0x0000000408087836 */ /* 0x000fe40000000000 */
[----:B------:R-:W-:-:S03]  /*0f80*/  VIADD R6, R6, 0x4 ;  /* 0x0000000406067836 */ /* 0x000fc60000000000 */
[----:B------:R-:W-:Y:S01]  /*0f90*/  ISETP.NE.AND P0, PT, R8, RZ, PT ;  /* 0x000000ff0800720c */ /* 0x000fe20003f05270 */
[----:B--2---:R-:W-:Y:S04]  /*0fa0*/  STS [R10+-0x8], R11 ;  /* 0xfffff80b0a007388 */ /* 0x004fe80000000800 */
[----:B0-----:R-:W0:Y:S04]  /*0fb0*/  LDS R13, [R9+-0x4] ;  /* 0xfffffc00090d7984 */ /* 0x001e280000000800 */
[----:B0-----:R-:W-:Y:S04]  /*0fc0*/  STS [R10+-0x4], R13 ;  /* 0xfffffc0d0a007388 */ /* 0x001fe80000000800 */
[----:B------:R-:W0:Y:S04]  /*0fd0*/  LDS R15, [R9] ;  /* 0x00000000090f7984 */ /* 0x000e280000000800 */
[----:B0-----:R-:W-:Y:S04]  /*0fe0*/  STS [R10], R15 ;  /* 0x0000000f0a007388 */ /* 0x001fe80000000800 */
[----:B------:R0:W2:Y:S02]  /*0ff0*/  LDS R17, [R9+0x4] ;  /* 0x0000040009117984 */ /* 0x0000a40000000800 */
[----:B0-----:R-:W-:-:S02]  /*1000*/  VIADD R9, R9, 0x10 ;  /* 0x0000001009097836 */ /* 0x001fc40000000000 */
[----:B--2---:R0:W-:Y:S02]  /*1010*/  STS [R10+0x4], R17 ;  /* 0x000004110a007388 */ /* 0x0041e40000000800 */
[----:B0-----:R-:W-:Y:S01]  /*1020*/  IADD3 R10, PT, PT, R10, 0x10, RZ ;  /* 0x000000100a0a7810 */ /* 0x001fe20007ffe0ff */
[----:B------:R-:W-:Y:S06]  /*1030*/  @P0 BRA `(.L_x_53) ;  /* 0xfffffffc00c80947 */ /* 0x000fec000383ffff */
.L_x_50:
[----:B------:R-:W-:Y:S05]  /*1040*/  BSYNC.RECONVERGENT B0 ;  /* 0x0000000000007941 */ /* 0x000fea0003800200 */
.L_x_49:
[----:B------:R-:W-:Y:S05]  /*1050*/  WARPSYNC.ALL ;  /* 0x0000000000007948 */ /* 0x000fea0003800000 */
[----:B------:R-:W-:-:S13]  /*1060*/  ISETP.GE.AND P0, PT, R7, R4, PT ;  /* 0x000000040700720c */ /* 0x000fda0003f06270 */
        /* <DEDUP_REMOVED lines=9> */
[----:B------:R-:W2:Y:S01]  /*1100*/  S2UR UR6, SR_CgaCtaId ;  /* 0x00000000000679c3 */ /* 0x000ea20000008800 */
[----:B------:R-:W-:Y:S01]  /*1110*/  UMOV UR5, 0x400 ;  /* 0x0000040000057882 */ /* 0x000fe20000000000 */
[----:B------:R-:W-:Y:S01]  /*1120*/  ISETP.NE.AND P0, PT, R11, 0x1, PT ;  /* 0x000000010b00780c */ /* 0x000fe20003f05270 */
[----:B------:R-:W-:Y:S01]  /*1130*/  VIADD R9, R7, 0x1 ;  /* 0x0000000107097836 */ /* 0x000fe20000000000 */
[----:B------:R-:W-:Y:S01]  /*1140*/  IADD3 R8, PT, PT, R6, 0x1, RZ ;  /* 0x0000000106087810 */ /* 0x000fe20007ffe0ff */
[----:B--2---:R-:W-:-:S06]  /*1150*/  ULEA UR5, UR6, UR5, 0x18 ;  /* 0x0000000506057291 */ /* 0x004fcc000f8ec0ff */
[----:B------:R-:W-:Y:S02]  /*1160*/  LEA R12, R7, UR5, 0x2 ;  /* 0x00000005070c7c11 */ /* 0x000fe4000f8e10ff */
[----:B0-----:R-:W-:-:S03]  /*1170*/  LEA R13, R6, UR5, 0x2 ;  /* 0x00000005060d7c11 */ /* 0x001fc6000f8e10ff */
[----:B------:R-:W0:Y:S04]  /*1180*/  LDS R10, [R12] ;  /* 0x000000000c0a7984 */ /* 0x000e280000000800 */
[----:B0-----:R2:W-:Y:S01]  /*1190*/  STS [R13], R10 ;  /* 0x0000000a0d007388 */ /* 0x0015e20000000800 */
[----:B------:R-:W-:Y:S05]  /*11a0*/  @!P0 BRA `(.L_x_61) ;  /* 0x0000000000248947 */ /* 0x000fea0003800000 */
[----:B--2---:R-:W0:Y:S01]  /*11b0*/  LDS R10, [R12+0x4] ;  /* 0x000004000c0a7984 */ /* 0x004e220000000800 */
        /* <DEDUP_REMOVED lines=8> */
.L_x_61:
[----:B------:R-:W-:Y:S05]  /*1240*/  BSYNC.RECONVERGENT B0 ;  /* 0x0000000000007941 */ /* 0x000fea0003800200 */
.L_x_60:
[----:B------:R-:W-:Y:S05]  /*1250*/  @P1 BRA `(.L_x_46) ;  /* 0x0000000000441947 */ /* 0x000fea0003800000 */
[----:B------:R-:W4:Y:S01]  /*1260*/  S2R R7, SR_CgaCtaId ;  /* 0x0000000000077919 */ /* 0x000f220000008800 */
[----:B------:R-:W-:-:S04]  /*1270*/  MOV R6, 0x400 ;  /* 0x0000040000067802 */ /* 0x000fc80000000f00 */
[----:B----4-:R-:W-:-:S07]  /*1280*/  LEA R12, R7, R6, 0x18 ;  /* 0x00000006070c7211 */ /* 0x010fce00078ec0ff */
.L_x_62:
[C---:B------:R-:W-:Y:S01]  /*1290*/  IMAD R6, R9.reuse, 0x4, R12 ;  /* 0x0000000409067824 */ /* 0x040fe200078e020c */
[C---:B--2-4-:R-:W-:Y:S01]  /*12a0*/  LEA R10, R8.reuse, R12, 0x2 ;  /* 0x0000000c080a7211 */ /* 0x054fe200078e10ff */
[----:B------:R-:W-:Y:S02]  /*12b0*/  VIADD R9, R9, 0x4 ;  /* 0x0000000409097836 */ /* 0x000fe40000000000 */
[----:B------:R-:W-:Y:S01]  /*12c0*/  VIADD R8, R8, 0x4 ;  /* 0x0000000408087836 */ /* 0x000fe20000000000 */
[----:B------:R-:W2:Y:S02]  /*12d0*/  LDS R7, [R6] ;  /* 0x0000000006077984 */ /* 0x000ea40000000800 */
[----:B------:R-:W-:Y:S02]  /*12e0*/  ISETP.NE.AND P0, PT, R9, R4, PT ;  /* 0x000000040900720c */ /* 0x000fe40003f05270 */
[----:B--2---:R-:W-:Y:S04]  /*12f0*/  STS [R10], R7 ;  /* 0x000000070a007388 */ /* 0x004fe80000000800 */
[----:B---3--:R-:W2:Y:S04]  /*1300*/  LDS R11, [R6+0x4] ;  /* 0x00000400060b7984 */ /* 0x008ea80000000800 */
[----:B--2---:R-:W-:Y:S04]  /*1310*/  STS [R10+0x4], R11 ;  /* 0x0000040b0a007388 */ /* 0x004fe80000000800 */
[----:B0-----:R-:W0:Y:S04]  /*1320*/  LDS R13, [R6+0x8] ;  /* 0x00000800060d7984 */ /* 0x001e280000000800 */
[----:B0-----:R-:W-:Y:S04]  /*1330*/  STS [R10+0x8], R13 ;  /* 0x0000080d0a007388 */ /* 0x001fe80000000800 */
[----:B------:R-:W0:Y:S04]  /*1340*/  LDS R15, [R6+0xc] ;  /* 0x00000c00060f7984 */ /* 0x000e280000000800 */
[----:B0-----:R4:W-:Y:S01]  /*1350*/  STS [R10+0xc], R15 ;  /* 0x00000c0f0a007388 */ /* 0x0019e20000000800 */
[----:B------:R-:W-:Y:S05]  /*1360*/  @P0 BRA `(.L_x_62) ;  /* 0xfffffffc00c80947 */ /* 0x000fea000383ffff */
.L_x_46:
[----:B------:R-:W-:Y:S05]  /*1370*/  WARPSYNC.ALL ;  /* 0x0000000000007948 */ /* 0x000fea0003800000 */
[----:B------:R-:W-:Y:S01]  /*1380*/  IMAD.SHL.U32 R5, R5, 0x2, RZ ;  /* 0x0000000205057824 */ /* 0x000fe200078e00ff */
[----:B------:R-:W-:Y:S04]  /*1390*/  BAR.SYNC.DEFER_BLOCKING 0x0 ;  /* 0x0000000000007b1d */ /* 0x000fe80000010000 */
[----:B------:R-:W-:-:S13]  /*13a0*/  ISETP.GE.AND P0, PT, R5, 0x801, PT ;  /* 0x000008010500780c */ /* 0x000fda0003f06270 */
[----:B------:R-:W-:Y:S05]  /*13b0*/  @!P0 BRA `(.L_x_63) ;  /* 0xfffffff000748947 */ /* 0x000fea000383ffff */
[----:B------:R-:W-:Y:S01]  /*13c0*/  ISETP.NE.AND P0, PT, R2, 0x2, PT ;  /* 0x000000020200780c */ /* 0x000fe20003f05270 */
[----:B------:R-:W-:Y:S01]  /*13d0*/  BSSY.RECONVERGENT B0, `(.L_x_64) ;  /* 0x0000015000007945 */ /* 0x000fe20003800200 */
[----:B------:R-:W-:-:S04]  /*13e0*/  LOP3.LUT R3, R3, 0xffff, RZ, 0xc0, !PT ;  /* 0x0000ffff03037812 */ /* 0x000fc800078ec0ff */
[----:B------:R-:W-:-:S07]  /*13f0*/  ISETP.GE.U32.AND P1, PT, R3, 0x2, PT ;  /* 0x000000020300780c */ /* 0x000fce0003f26070 */
[----:B------:R-:W-:Y:S06]  /*1400*/  @!P0 BRA `(.L_x_65) ;  /* 0x0000000000448947 */ /* 0x000fec0003800000 */
[----:B------:R-:W3:Y:S01]  /*1410*/  S2R R5, SR_CgaCtaId ;  /* 0x0000000000057919 */ /* 0x000ee20000008800 */
[----:B--2-4-:R-:W2:Y:S01]  /*1420*/  LDC R10, c[0x0][0x388] ;  /* 0x0000e200ff0a7b82 */ /* 0x014ea20000000800 */
[----:B------:R-:W-:Y:S01]  /*1430*/  MOV R4, 0x400 ;  /* 0x0000040000047802 */ /* 0x000fe20000000f00 */
[----:B------:R-:W-:-:S03]  /*1440*/  IMAD.MOV.U32 R3, RZ, RZ, RZ ;  /* 0x000000ffff037224 */ /* 0x000fc600078e00ff */
[----:B---3--:R-:W-:-:S07]  /*1450*/  LEA R11, R5, R4, 0x18 ;  /* 0x00000004050b7211 */ /* 0x008fce00078ec0ff */
.L_x_66:
[----:B------:R-:W-:Y:S02]  /*1460*/  VIADD R9, R0, UR4 ;  /* 0x0000000400097c36 */ /* 0x000fe40008000000 */
[----:B------:R-:W-:-:S03]  /*1470*/  VIADD R3, R3, 0x1 ;  /* 0x0000000103037836 */ /* 0x000fc60000000000 */
[----:B--2---:R-:W-:Y:S02]  /*1480*/  ISETP.GE.AND P0, PT, R9, R10, PT ;  /* 0x0000000a0900720c */ /* 0x004fe40003f06270 */
[----:B------:R-:W-:-:S11]  /*1490*/  LOP3.LUT R8, R3, R2, RZ, 0x3c, !PT ;  /* 0x0000000203087212 */ /* 0x000fd600078e3cff */
[C---:B------:R-:W-:Y:S01]  /*14a0*/  @!P0 LEA R6, R0.reuse, R11, 0x2 ;  /* 0x0000000b00068211 */ /* 0x040fe200078e10ff */
[----:B------:R-:W2:Y:S01]  /*14b0*/  @!P0 LDC.64 R4, c[0x0][0x380] ;  /* 0x0000e000ff048b82 */ /* 0x000ea20000000a00 */
[----:B------:R-:W-:-:S03]  /*14c0*/  VIADD R0, R0, UR10 ;  /* 0x0000000a00007c36 */ /* 0x000fc60008000000 */
[----:B------:R-:W3:Y:S01]  /*14d0*/  @!P0 LDS R7, [R6] ;  /* 0x0000000006078984 */ /* 0x000ee20000000800 */
[----:B--2---:R-:W-:-:S05]  /*14e0*/  @!P0 IMAD.WIDE R4, R9, 0x4, R4 ;  /* 0x0000000409048825 */ /* 0x004fca00078e0204 */
[----:B---3--:R2:W-:Y:S01]  /*14f0*/  @!P0 STG.E desc[UR8][R4.64], R7 ;  /* 0x0000000704008986 */ /* 0x0085e2000c101908 */
[----:B------:R-:W-:-:S13]  /*1500*/  ISETP.NE.AND P0, PT, R8, 0x2, PT ;  /* 0x000000020800780c */ /* 0x000fda0003f05270 */
[----:B--2---:R-:W-:Y:S05]  /*1510*/  @P0 BRA `(.L_x_66) ;  /* 0xfffffffc00d00947 */ /* 0x004fea000383ffff */
.L_x_65:
[----:B------:R-:W-:Y:S05]  /*1520*/  BSYNC.RECONVERGENT B0 ;  /* 0x0000000000007941 */ /* 0x000fea0003800200 */
.L_x_64:
[----:B------:R-:W-:Y:S05]  /*1530*/  @!P1 EXIT ;  /* 0x000000000000994d */ /* 0x000fea0003800000 */
[----:B------:R-:W5:Y:S01]  /*1540*/  S2UR UR6, SR_CgaCtaId ;  /* 0x00000000000679c3 */ /* 0x000f620000008800 */
[C---:B---3--:R-:W-:Y:S01]  /*1550*/  VIADD R11, R0.reuse, UR4 ;  /* 0x00000004000b7c36 */ /* 0x048fe20008000000 */
[----:B------:R-:W-:Y:S01]  /*1560*/  UMOV UR5, 0x400 ;  /* 0x0000040000057882 */ /* 0x000fe20000000000 */
[----:B--2-4-:R-:W-:Y:S01]  /*1570*/  IMAD.SHL.U32 R10, R0, 0x4, RZ ;  /* 0x00000004000a7824 */ /* 0x014fe200078e00ff */
[----:B------:R-:W2:Y:S01]  /*1580*/  LDCU UR11, c[0x0][0x388] ;  /* 0x00007100ff0b77ac */ /* 0x000ea20008000800 */
[----:B0-----:R-:W-:-:S03]  /*1590*/  VIADD R13, R11, UR10 ;  /* 0x0000000a0b0d7c36 */ /* 0x001fc60008000000 */
[----:B------:R-:W0:Y:S01]  /*15a0*/  LDC R12, c[0x0][0x360] ;  /* 0x0000d800ff0c7b82 */ /* 0x000e220000000800 */
[----:B-----5:R-:W-:-:S04]  /*15b0*/  ULEA UR5, UR6, UR5, 0x18 ;  /* 0x0000000506057291 */ /* 0x020fc8000f8ec0ff */
[----:B------:R-:W-:Y:S02]  /*15c0*/  ULEA UR6, UR10, UR5, 0x3 ;  /* 0x000000050a067291 */ /* 0x000fe4000f8e18ff */
[----:B------:R-:W-:Y:S01]  /*15d0*/  UIMAD UR7, UR10, 0xc, UR5 ;  /* 0x0000000c0a0778a4 */ /* 0x000fe2000f8e0205 */
[C---:B0-----:R-:W-:Y:S01]  /*15e0*/  LEA R15, R12.reuse, R11, 0x1 ;  /* 0x0000000b0c0f7211 */ /* 0x041fe200078e08ff */
[----:B------:R-:W-:Y:S01]  /*15f0*/  IMAD R17, R12, 0x3, R11 ;  /* 0x000000030c117824 */ /* 0x000fe200078e020b */
[----:B--2---:R-:W-:-:S12]  /*1600*/  ULEA UR4, UR10, UR5, 0x2 ;  /* 0x000000050a047291 */ /* 0x004fd8000f8e10ff */
.L_x_67:
[----:B------:R-:W-:Y:S02]  /*1610*/  ISETP.GE.AND P0, PT, R11, UR11, PT ;  /* 0x0000000b0b007c0c */ /* 0x000fe4000bf06270 */
[----:B------:R-:W-:Y:S02]  /*1620*/  ISETP.GE.AND P1, PT, R13, UR11, PT ;  /* 0x0000000b0d007c0c */ /* 0x000fe4000bf26270 */
[----:B------:R-:W-:Y:S02]  /*1630*/  ISETP.GE.AND P2, PT, R15, UR11, PT ;  /* 0x0000000b0f007c0c */ /* 0x000fe4000bf46270 */
[----:B------:R-:W-:Y:S02]  /*1640*/  ISETP.GE.AND P3, PT, R17, UR11, PT ;  /* 0x0000000b11007c0c */ /* 0x000fe4000bf66270 */
[----:B------:R-:W-:-:S04]  /*1650*/  IADD3 R0, PT, PT, R0, UR10, R12 ;  /* 0x0000000a00007c10 */ /* 0x000fc8000fffe00c */
[----:B------:R-:W-:Y:S01]  /*1660*/  IADD3 R0, PT, PT, R0, UR10, R12 ;  /* 0x0000000a00007c10 */ /* 0x000fe2000fffe00c */
[----:B0-----:R-:W0:Y:S01]  /*1670*/  @!P0 LDS R19, [R10+UR5] ;  /* 0x000000050a138984 */ /* 0x001e220008000800 */
[----:B------:R-:W2:Y:S03]  /*1680*/  @!P0 LDC.64 R4, c[0x0][0x380] ;  /* 0x0000e000ff048b82 */ /* 0x000ea60000000a00 */
[----:B------:R-:W3:Y:S04]  /*1690*/  @!P1 LDS R21, [R10+UR4] ;  /* 0x000000040a159984 */ /* 0x000ee80008000800 */
[----:B------:R-:W4:Y:S01]  /*16a0*/  @!P2 LDS R23, [R10+UR6] ;  /* 0x000000060a17a984 */ /* 0x000f220008000800 */
[----:B------:R-:W5:Y:S03]  /*16b0*/  @!P1 LDC.64 R8, c[0x0][0x380] ;  /* 0x0000e000ff089b82 */ /* 0x000f660000000a00 */
[----:B------:R1:W4:Y:S05]  /*16c0*/  @!P3 LDS R25, [R10+UR7] ;  /* 0x000000070a19b984 */ /* 0x00032a0008000800 */
[----:B------:R-:W3:Y:S01]  /*16d0*/  @!P2 LDC.64 R6, c[0x0][0x380] ;  /* 0x0000e000ff06ab82 */ /* 0x000ee20000000a00 */
[----:B-1----:R-:W-:-:S07]  /*16e0*/  IMAD R10, R12, 0x10, R10 ;  /* 0x000000100c0a7824 */ /* 0x002fce00078e020a */
[----:B------:R-:W1:Y:S01]  /*16f0*/  @!P3 LDC.64 R2, c[0x0][0x380] ;  /* 0x0000e000ff02bb82 */ /* 0x000e620000000a00 */
[----:B--2---:R-:W-:-:S04]  /*1700*/  @!P0 IMAD.WIDE R4, R11, 0x4, R4 ;  /* 0x000000040b048825 */ /* 0x004fc800078e0204 */
[----:B------:R-:W-:Y:S02]  /*1710*/  IMAD R11, R12, 0x4, R11 ;  /* 0x000000040c0b7824 */ /* 0x000fe400078e020b */
[----:B-----5:R-:W-:-:S04]  /*1720*/  @!P1 IMAD.WIDE R8, R13, 0x4, R8 ;  /* 0x000000040d089825 */ /* 0x020fc800078e0208 */
[----:B------:R-:W-:Y:S01]  /*1730*/  IMAD R13, R12, 0x4, R13 ;  /* 0x000000040c0d7824 */ /* 0x000fe200078e020d */
[----:B0-----:R0:W-:Y:S01]  /*1740*/  @!P0 STG.E desc[UR8][R4.64], R19 ;  /* 0x0000001304008986 */ /* 0x0011e2000c101908 */
[----:B---3--:R-:W-:Y:S01]  /*1750*/  @!P2 IMAD.WIDE R6, R15, 0x4, R6 ;  /* 0x000000040f06a825 */ /* 0x008fe200078e0206 */
[----:B------:R-:W-:Y:S02]  /*1760*/  ISETP.GE.U32.AND P0, PT, R0, 0x800, PT ;  /* 0x000008000000780c */ /* 0x000fe40003f06070 */
[----:B------:R0:W-:Y:S01]  /*1770*/  @!P1 STG.E desc[UR8][R8.64], R21 ;  /* 0x0000001508009986 */ /* 0x0001e2000c101908 */
[----:B------:R-:W-:-:S03]  /*1780*/  IMAD R15, R12, 0x4, R15 ;  /* 0x000000040c0f7824 */ /* 0x000fc600078e020f */
[----:B----4-:R0:W-:Y:S01]  /*1790*/  @!P2 STG.E desc[UR8][R6.64], R23 ;  /* 0x000000170600a986 */ /* 0x0101e2000c101908 */
[----:B-1----:R-:W-:-:S04]  /*17a0*/  @!P3 IMAD.WIDE R2, R17, 0x4, R2 ;  /* 0x000000041102b825 */ /* 0x002fc800078e0202 */
[----:B------:R-:W-:Y:S01]  /*17b0*/  IMAD R17, R12, 0x4, R17 ;  /* 0x000000040c117824 */ /* 0x000fe200078e0211 */
[----:B------:R0:W-:Y:S01]  /*17c0*/  @!P3 STG.E desc[UR8][R2.64], R25 ;  /* 0x000000190200b986 */ /* 0x0001e2000c101908 */
[----:B------:R-:W-:Y:S05]  /*17d0*/  @!P0 BRA `(.L_x_67) ;  /* 0xfffffffc008c8947 */ /* 0x000fea000383ffff */
[----:B------:R-:W-:Y:S05]  /*17e0*/  EXIT ;  /* 0x000000000000794d */ /* 0x000fea0003800000 */
        .weak           $__internal_0_$__cuda_sm20_div_u16
        .type           $__internal_0_$__cuda_sm20_div_u16,@function
        .size           $__internal_0_$__cuda_sm20_div_u16,(.L_x_69 - $__internal_0_$__cuda_sm20_div_u16)
$__internal_0_$__cuda_sm20_div_u16:
[----:B------:R-:W0:Y:S01]  /*17f0*/  I2F.U16 R3, UR5 ;  /* 0x0000000500037d06 */ /* 0x000e220008101000 */
[----:B------:R-:W-:Y:S01]  /*1800*/  HFMA2 R4, -RZ, RZ, 15, 0 ;  /* 0x4b800000ff047431 */ /* 0x000fe200000001ff */
[----:B------:R-:W-:Y:S01]  /*1810*/  I2FP.F32.U32.RZ R2, R2 ;  /* 0x0000000200027245 */ /* 0x000fe2000020d000 */
[----:B------:R-:W-:Y:S01]  /*1820*/  IMAD.MOV.U32 R5, RZ, RZ, 0x0 ;  /* 0x00000000ff057424 */ /* 0x000fe200078e00ff */
[C---:B0-----:R-:W-:Y:S02]  /*1830*/  FSETP.GEU.AND P1, PT, |R3|.reuse, 1.175494350822287508e-38, PT ;  /* 0x008000000300780b */ /* 0x041fe40003f2e200 */
[----:B------:R-:W-:Y:S02]  /*1840*/  FSETP.GT.AND P0, PT, |R3|, 8.50705917302346158658e+37, PT ;  /* 0x7e8000000300780b */ /* 0x000fe40003f04200 */
[----:B------:R-:W-:-:S04]  /*1850*/  FSEL R4, R4, 1, !P1 ;  /* 0x3f80000004047808 */ /* 0x000fc80004800000 */
[----:B------:R-:W-:Y:S02]  /*1860*/  FSEL R4, R4, 0.25, !P0 ;  /* 0x3e80000004047808 */ /* 0x000fe40004000000 */
[----:B------:R-:W-:-:S03]  /*1870*/  ISETP.NE.U32.AND P0, PT, RZ, UR5, PT ;  /* 0x00000005ff007c0c */ /* 0x000fc6000bf05070 */
[----:B------:R-:W-:-:S04]  /*1880*/  FMUL R6, R3, R4 ;  /* 0x0000000403067220 */ /* 0x000fc80000400000 */
[----:B------:R-:W0:Y:S02]  /*1890*/  MUFU.RCP R3, R6 ;  /* 0x0000000600037308 */ /* 0x000e240000001000 */
[----:B0-----:R-:W-:Y:S01]  /*18a0*/  FMUL R3, R4, R3 ;  /* 0x0000000304037220 */ /* 0x001fe20000400000 */
[----:B------:R-:W-:-:S03]  /*18b0*/  IMAD.MOV.U32 R4, RZ, RZ, R7 ;  /* 0x000000ffff047224 */ /* 0x000fc600078e0007 */
[----:B------:R-:W-:-:S04]  /*18c0*/  VIADD R3, R3, 0x2 ;  /* 0x0000000203037836 */ /* 0x000fc80000000000 */
[----:B------:R-:W-:-:S06]  /*18d0*/  FMUL.RZ R2, R2, R3 ;  /* 0x0000000302027220 */ /* 0x000fcc000040c000 */
[----:B------:R-:W0:Y:S02]  /*18e0*/  F2I.U32.TRUNC.NTZ R2, R2 ;  /* 0x0000000200027305 */ /* 0x000e24000020f000 */
[----:B0-----:R-:W-:Y:S01]  /*18f0*/  LOP3.LUT R3, R2, 0xffff, RZ, 0xc0, !PT ;  /* 0x0000ffff02037812 */ /* 0x001fe200078ec0ff */
[----:B------:R-:W-:Y:S01]  /*1900*/  @!P0 IMAD.MOV.U32 R3, RZ, RZ, -0x1 ;  /* 0xffffffffff038424 */ /* 0x000fe200078e00ff */
[----:B------:R-:W-:Y:S06]  /*1910*/  RET.REL.NODEC R4 `(_Z20mergeSortInBlock_gpuPii) ;  /* 0xffffffe404b87950 */ /* 0x000fec0003c3ffff */
.L_x_68:
        /* <DEDUP_REMOVED lines=14> */
.L_x_69:


//--------------------- .nv.shared._Z19mergeSortInGrid_gpuPiii --------------------------
	.section	.nv.shared._Z19mergeSortInGrid_gpuPiii,"aw",@nobits
	.sectionflags	@""
	.align	16
	.zero		1024


//--------------------- .nv.shared.reserved.0     --------------------------
	.section	.nv.shared.reserved.0,"aw",@nobits
	.weak		__nv_reservedSMEM_offset_0_alias
	.size		__nv_reservedSMEM_offset_0_alias, 0, 64
	.other		__nv_reservedSMEM_offset_0_alias,@"STO_CUDA_RESERVED_SHARED STV_DEFAULT"
__nv_reservedSMEM_offset_0_alias:
	.zero		0
	.zero		64


//--------------------- .nv.shared._Z20mergeSortInBlock_gpuPii --------------------------
	.section	.nv.shared._Z20mergeSortInBlock_gpuPii,"aw",@nobits
	.sectionflags	@""
	.align	16
	.zero		1024


//--------------------- .nv.constant0._Z19mergeSortInGrid_gpuPiii --------------------------
	.section	.nv.constant0._Z19mergeSortInGrid_gpuPiii,"a",@progbits
	.sectionflags	@""
	.align	4
.nv.constant0._Z19mergeSortInGrid_gpuPiii:
	.zero		912


//--------------------- .nv.constant0._Z20mergeSortInBlock_gpuPii --------------------------
	.section	.nv.constant0._Z20mergeSortInBlock_gpuPii,"a",@progbits
	.sectionflags	@""
	.align	4
.nv.constant0._Z20mergeSortInBlock_gpuPii:
	.zero		908


//--------------------- SYMBOLS --------------------------

	.type		.nv.reservedSmem.offset0,@object
	.size		.nv.reservedSmem.offset0,0x4
	.type		.nv.reservedSmem.cap,@object
	.size		.nv.reservedSmem.cap,0x4
